	.target	sm_90a

	.elftype	@"ET_EXEC"


//--------------------- .note.nv.tkinfo           --------------------------
	.section	.note.nv.tkinfo,"",@"SHT_NOTE"
	.sectionflags	@"SHF_NOTE_NV_TKINFO"
	.tkinfo
        /*0018*/ 	.word	0x00000002
        /*0030*/ 	.string	""
        /*0030*/ 	.string	"ptxas"
        /*0030*/ 	.string	"Cuda compilation tools, release 13.0, V13.0.88"
        /*0030*/ 	.string	"Build cuda_13.0.r13.0/compiler.36424714_0"
        /*0030*/ 	.string	"-arch sm_90a -m 64 "



//--------------------- .note.nv.cuinfo           --------------------------
	.section	.note.nv.cuinfo,"",@"SHT_NOTE"
	.sectionflags	@"SHF_NOTE_NV_CUINFO"
        /*0018*/ 	.short	0x0002
        /*001a*/ 	.short	0x005a
        /*001c*/ 	.short	0x0082
	.zero		2


//--------------------- .nv.info                  --------------------------
	.section	.nv.info,"",@"SHT_CUDA_INFO"
	.align	4


	//----- nvinfo : EIATTR_REGCOUNT
	.align		4
        /*0000*/ 	.byte	0x04, 0x2f
        /*0002*/ 	.short	(.L_15 - .L_14)
	.align		4
.L_14:
        /*0004*/ 	.word	index@(_ZN7cutlass13device_kernelINS_4gemm6kernel13GemmUniversalIN4cute5tupleIJiiiiEEENS1_10collective13CollectiveMmaINS1_34MainloopSm90TmaGmmaWarpSpecializedILi30ENS5_IJNS4_1CILi1EEESB_SB_EEENS1_32KernelTmaWarpSpecializedPingpongEEENS5_IJNSA_ILi64EEENSA_ILi176EEENSA_ILi16EEEEEENS_10bfloat16_tENS5_IJlSB_lEEESJ_SK_NS4_8TiledMMAINS4_8MMA_AtomIJNS4_4SM904GMMA27MMA_64x16x16_F32BF16BF16_SSILNSO_5MajorE0ELSQ_0ELNSO_7ScaleInE1ELSR_1EEEEEENS4_6LayoutISC_NS5_IJNSA_ILi0EEESV_SV_EEEEENS5_IJNS4_10UnderscoreESY_SY_EEEEENS4_13SM90_TMA_LOADENS4_14ComposedLayoutINS4_7SwizzleILi1ELi4ELi3EEENS4_18smem_ptr_flag_bitsILi16EEENSU_INS5_IJNSA_ILi8EEESH_EEENS5_IJSH_SB_EEEEEEEvNS4_8identityES11_S1B_vS1C_EENS_8epilogue10collective6detail29Sm90TmaWarpSpecializedAdapterINS1F_15DefaultEpilogueISJ_SK_SK_NS1E_6thread17LinearCombinationISJ_Li1EffLNS1J_9ScaleType4KindE0ELNS_15FloatRoundStyleE2ESJ_EENS1_15EpilogueDefaultEEEEEvvEEEEvNT_6ParamsE)
        /*0008*/ 	.word	0x000000a8


	//----- nvinfo : EIATTR_FRAME_SIZE
	.align		4
.L_15:
        /*000c*/ 	.byte	0x04, 0x11
        /*000e*/ 	.short	(.L_17 - .L_16)
	.align		4
.L_16:
        /*0010*/ 	.word	index@(_ZN7cutlass13device_kernelINS_4gemm6kernel13GemmUniversalIN4cute5tupleIJiiiiEEENS1_10collective13CollectiveMmaINS1_34MainloopSm90TmaGmmaWarpSpecializedILi30ENS5_IJNS4_1CILi1EEESB_SB_EEENS1_32KernelTmaWarpSpecializedPingpongEEENS5_IJNSA_ILi64EEENSA_ILi176EEENSA_ILi16EEEEEENS_10bfloat16_tENS5_IJlSB_lEEESJ_SK_NS4_8TiledMMAINS4_8MMA_AtomIJNS4_4SM904GMMA27MMA_64x16x16_F32BF16BF16_SSILNSO_5MajorE0ELSQ_0ELNSO_7ScaleInE1ELSR_1EEEEEENS4_6LayoutISC_NS5_IJNSA_ILi0EEESV_SV_EEEEENS5_IJNS4_10UnderscoreESY_SY_EEEEENS4_13SM90_TMA_LOADENS4_14ComposedLayoutINS4_7SwizzleILi1ELi4ELi3EEENS4_18smem_ptr_flag_bitsILi16EEENSU_INS5_IJNSA_ILi8EEESH_EEENS5_IJSH_SB_EEEEEEEvNS4_8identityES11_S1B_vS1C_EENS_8epilogue10collective6detail29Sm90TmaWarpSpecializedAdapterINS1F_15DefaultEpilogueISJ_SK_SK_NS1E_6thread17LinearCombinationISJ_Li1EffLNS1J_9ScaleType4KindE0ELNS_15FloatRoundStyleE2ESJ_EENS1_15EpilogueDefaultEEEEEvvEEEEvNT_6ParamsE)
        /*0014*/ 	.word	0x00000008


	//----- nvinfo : EIATTR_MIN_STACK_SIZE
	.align		4
.L_17:
        /*0018*/ 	.byte	0x04, 0x12
        /*001a*/ 	.short	(.L_19 - .L_18)
	.align		4
.L_18:
        /*001c*/ 	.word	index@(_ZN7cutlass13device_kernelINS_4gemm6kernel13GemmUniversalIN4cute5tupleIJiiiiEEENS1_10collective13CollectiveMmaINS1_34MainloopSm90TmaGmmaWarpSpecializedILi30ENS5_IJNS4_1CILi1EEESB_SB_EEENS1_32KernelTmaWarpSpecializedPingpongEEENS5_IJNSA_ILi64EEENSA_ILi176EEENSA_ILi16EEEEEENS_10bfloat16_tENS5_IJlSB_lEEESJ_SK_NS4_8TiledMMAINS4_8MMA_AtomIJNS4_4SM904GMMA27MMA_64x16x16_F32BF16BF16_SSILNSO_5MajorE0ELSQ_0ELNSO_7ScaleInE1ELSR_1EEEEEENS4_6LayoutISC_NS5_IJNSA_ILi0EEESV_SV_EEEEENS5_IJNS4_10UnderscoreESY_SY_EEEEENS4_13SM90_TMA_LOADENS4_14ComposedLayoutINS4_7SwizzleILi1ELi4ELi3EEENS4_18smem_ptr_flag_bitsILi16EEENSU_INS5_IJNSA_ILi8EEESH_EEENS5_IJSH_SB_EEEEEEEvNS4_8identityES11_S1B_vS1C_EENS_8epilogue10collective6detail29Sm90TmaWarpSpecializedAdapterINS1F_15DefaultEpilogueISJ_SK_SK_NS1E_6thread17LinearCombinationISJ_Li1EffLNS1J_9ScaleType4KindE0ELNS_15FloatRoundStyleE2ESJ_EENS1_15EpilogueDefaultEEEEEvvEEEEvNT_6ParamsE)
        /*0020*/ 	.word	0x00000008
.L_19:


//--------------------- .nv.compat                --------------------------
	.section	.nv.compat,"",@"SHT_CUDA_COMPAT_INFO"
	.align	4
        /*0000*/ 	.byte	0x02, 0x09, 0x01, 0x00, 0x02, 0x02, 0x04, 0x00, 0x02, 0x05, 0x05, 0x00, 0x03, 0x07, 0x01, 0x01
        /*0010*/ 	.byte	0x02, 0x03, 0x01, 0x00, 0x02, 0x06, 0x01, 0x00, 0x04, 0x0b, 0x08, 0x00, 0x00, 0x00, 0x00, 0x00
        /*0020*/ 	.byte	0x00, 0x00, 0x00, 0x00


//--------------------- .nv.info._ZN7cutlass13device_kernelINS_4gemm6kernel13GemmUniversalIN4cute5tupleIJiiiiEEENS1_10collective13CollectiveMmaINS1_34MainloopSm90TmaGmmaWarpSpecializedILi30ENS5_IJNS4_1CILi1EEESB_SB_EEENS1_32KernelTmaWarpSpecializedPingpongEEENS5_IJNSA_ILi64EEENSA_ILi176EEENSA_ILi16EEEEEENS_10bfloat16_tENS5_IJlSB_lEEESJ_SK_NS4_8TiledMMAINS4_8MMA_AtomIJNS4_4SM904GMMA27MMA_64x16x16_F32BF16BF16_SSILNSO_5MajorE0ELSQ_0ELNSO_7ScaleInE1ELSR_1EEEEEENS4_6LayoutISC_NS5_IJNSA_ILi0EEESV_SV_EEEEENS5_IJNS4_10UnderscoreESY_SY_EEEEENS4_13SM90_TMA_LOADENS4_14ComposedLayoutINS4_7SwizzleILi1ELi4ELi3EEENS4_18smem_ptr_flag_bitsILi16EEENSU_INS5_IJNSA_ILi8EEESH_EEENS5_IJSH_SB_EEEEEEEvNS4_8identityES11_S1B_vS1C_EENS_8epilogue10collective6detail29Sm90TmaWarpSpecializedAdapterINS1F_15DefaultEpilogueISJ_SK_SK_NS1E_6thread17LinearCombinationISJ_Li1EffLNS1J_9ScaleType4KindE0ELNS_15FloatRoundStyleE2ESJ_EENS1_15EpilogueDefaultEEEEEvvEEEEvNT_6ParamsE --------------------------
	.section	.nv.info._ZN7cutlass13device_kernelINS_4gemm6kernel13GemmUniversalIN4cute5tupleIJiiiiEEENS1_10collective13CollectiveMmaINS1_34MainloopSm90TmaGmmaWarpSpecializedILi30ENS5_IJNS4_1CILi1EEESB_SB_EEENS1_32KernelTmaWarpSpecializedPingpongEEENS5_IJNSA_ILi64EEENSA_ILi176EEENSA_ILi16EEEEEENS_10bfloat16_tENS5_IJlSB_lEEESJ_SK_NS4_8TiledMMAINS4_8MMA_AtomIJNS4_4SM904GMMA27MMA_64x16x16_F32BF16BF16_SSILNSO_5MajorE0ELSQ_0ELNSO_7ScaleInE1ELSR_1EEEEEENS4_6LayoutISC_NS5_IJNSA_ILi0EEESV_SV_EEEEENS5_IJNS4_10UnderscoreESY_SY_EEEEENS4_13SM90_TMA_LOADENS4_14ComposedLayoutINS4_7SwizzleILi1ELi4ELi3EEENS4_18smem_ptr_flag_bitsILi16EEENSU_INS5_IJNSA_ILi8EEESH_EEENS5_IJSH_SB_EEEEEEEvNS4_8identityES11_S1B_vS1C_EENS_8epilogue10collective6detail29Sm90TmaWarpSpecializedAdapterINS1F_15DefaultEpilogueISJ_SK_SK_NS1E_6thread17LinearCombinationISJ_Li1EffLNS1J_9ScaleType4KindE0ELNS_15FloatRoundStyleE2ESJ_EENS1_15EpilogueDefaultEEEEEvvEEEEvNT_6ParamsE,"",@"SHT_CUDA_INFO"
	.sectionflags	@""
	.align	4


	//----- nvinfo : EIATTR_CUDA_API_VERSION
	.align		4
        /*0000*/ 	.byte	0x04, 0x37
        /*0002*/ 	.short	(.L_21 - .L_20)
.L_20:
        /*0004*/ 	.word	0x00000082


	//----- nvinfo : EIATTR_KPARAM_INFO
	.align		4
.L_21:
        /*0008*/ 	.byte	0x04, 0x17
        /*000a*/ 	.short	(.L_23 - .L_22)
.L_22:
        /*000c*/ 	.word	0x00000000
        /*0010*/ 	.short	0x0000
        /*0012*/ 	.short	0x0070
        /*0014*/ 	.byte	0x00, 0xf0, 0x01, 0x10


	//----- nvinfo : EIATTR_SPARSE_MMA_MASK
	.align		4
.L_23:
        /*0018*/ 	.byte	0x03, 0x50
        /*001a*/ 	.short	0x0000


	//----- nvinfo : EIATTR_MAXREG_COUNT
	.align		4
        /*001c*/ 	.byte	0x03, 0x1b
        /*001e*/ 	.short	0x00a8


	//----- nvinfo : EIATTR_NUM_BARRIERS
	.align		4
        /*0020*/ 	.byte	0x02, 0x4c
        /*0022*/ 	.byte	0x01
	.zero		1


	//----- nvinfo : EIATTR_EXTERNS
	.align		4
        /*0024*/ 	.byte	0x04, 0x0f
        /*0026*/ 	.short	(.L_25 - .L_24)


	//   ....[0]....
	.align		4
.L_24:
        /*0028*/ 	.word	index@(__assertfail)


	//----- nvinfo : EIATTR_ANNOTATIONS
	.align		4
.L_25:
        /*002c*/ 	.byte	0x04, 0x55
        /*002e*/ 	.short	(.L_27 - .L_26)


	//   ....[0]....
.L_26:
        /*0030*/ 	.word	0x00000001
        /*0034*/ 	.byte	0x40, 0x0e, 0x00, 0x00, 0x01, 0x00, 0x00, 0x00, 0x10, 0x84, 0x00, 0x00, 0x01, 0x00, 0x00, 0x00
        /*0044*/ 	.byte	0x20, 0x90, 0x00, 0x00


	//----- nvinfo : EIATTR_MERCURY_ISA_VERSION
	.align		4
.L_27:
        /*0048*/ 	.byte	0x03, 0x5f
        /*004a*/ 	.short	0x0101


	//----- nvinfo : EIATTR_INT_WARP_WIDE_INSTR_OFFSETS
	.align		4
        /*004c*/ 	.byte	0x04, 0x31
        /*004e*/ 	.short	(.L_29 - .L_28)


	//   ....[0]....
.L_28:
        /*0050*/ 	.word	0x00000750


	//   ....[1]....
        /*0054*/ 	.word	0x00000770


	//   ....[2]....
        /*0058*/ 	.word	0x000007f0


	//   ....[3]....
        /*005c*/ 	.word	0x00000800


	//   ....[4]....
        /*0060*/ 	.word	0x00000810


	//   ....[5]....
        /*0064*/ 	.word	0x00000830


	//   ....[6]....
        /*0068*/ 	.word	0x000008c0


	//   ....[7]....
        /*006c*/ 	.word	0x000008e0


	//----- nvinfo : EIATTR_COOP_GROUP_MASK_REGIDS
	.align		4
.L_29:
        /*0070*/ 	.byte	0x04, 0x29
        /*0072*/ 	.short	(.L_31 - .L_30)


	//   ....[0]....
.L_30:
        /*0074*/ 	.word	0xffffffff


	//   ....[1]....
        /*0078*/ 	.word	0xffffffff


	//   ....[2]....
        /*007c*/ 	.word	0xffffffff


	//   ....[3]....
        /*0080*/ 	.word	0xffffffff


	//   ....[4]....
        /*0084*/ 	.word	0xffffffff


	//   ....[5]....
        /*0088*/ 	.word	0xffffffff


	//----- nvinfo : EIATTR_COOP_GROUP_INSTR_OFFSETS
	.align		4
.L_31:
        /*008c*/ 	.byte	0x04, 0x28
        /*008e*/ 	.short	(.L_33 - .L_32)


	//   ....[0]....
.L_32:
        /*0090*/ 	.word	0x00000070


	//   ....[1]....
        /*0094*/ 	.word	0x00000080


	//   ....[2]....
        /*0098*/ 	.word	0x00000140


	//   ....[3]....
        /*009c*/ 	.word	0x00000640


	//   ....[4]....
        /*00a0*/ 	.word	0x00000680


	//   ....[5]....
        /*00a4*/ 	.word	0x000006d0


	//----- nvinfo : EIATTR_REG_RECONFIG
	.align		4
.L_33:
        /*00a8*/ 	.byte	0x01, 0x54
	.zero		2


	//----- nvinfo : EIATTR_SYSCALL_OFFSETS
	.align		4
        /*00ac*/ 	.byte	0x04, 0x46
        /*00ae*/ 	.short	(.L_35 - .L_34)


	//   ....[0]....
.L_34:
        /*00b0*/ 	.word	0x000018f0


	//----- nvinfo : EIATTR_MBARRIER_INSTR_OFFSETS
	.align		4
.L_35:
        /*00b4*/ 	.byte	0x04, 0x39
        /*00b6*/ 	.short	(.L_37 - .L_36)


	//   ....[0]....
.L_36:
        /*00b8*/ 	.word	0x00000260
        /*00bc*/ 	.word	0x000000ff
        /*00c0*/ 	.word	0x00000000
        /*00c4*/ 	.short	0x0100
        /*00c6*/ 	.byte	0x08
	.zero		1


	//   ....[1]....
        /*00c8*/ 	.word	0x00000270
        /*00cc*/ 	.word	0x000000ff
        /*00d0*/ 	.word	0x000000f0
        /*00d4*/ 	.short	0x0100
        /*00d6*/ 	.byte	0x08
	.zero		1


	//   ....[2]....
        /*00d8*/ 	.word	0x00000280
        /*00dc*/ 	.word	0x000000ff
        /*00e0*/ 	.word	0x00000008
        /*00e4*/ 	.short	0x0100
        /*00e6*/ 	.byte	0x08
	.zero		1


	//   ....[3]....
        /*00e8*/ 	.word	0x00000290
        /*00ec*/ 	.word	0x000000ff
        /*00f0*/ 	.word	0x000000f8
        /*00f4*/ 	.short	0x0100
        /*00f6*/ 	.byte	0x08
	.zero		1


	//   ....[4]....
        /*00f8*/ 	.word	0x000002a0
        /*00fc*/ 	.word	0x000000ff
        /*0100*/ 	.word	0x00000010
        /*0104*/ 	.short	0x0100
        /*0106*/ 	.byte	0x08
	.zero		1


	//   ....[5]....
        /*0108*/ 	.word	0x000002b0
        /*010c*/ 	.word	0x000000ff
        /*0110*/ 	.word	0x00000100
        /*0114*/ 	.short	0x0100
        /*0116*/ 	.byte	0x08
	.zero		1


	//   ....[6]....
        /*0118*/ 	.word	0x000002c0
        /*011c*/ 	.word	0x000000ff
        /*0120*/ 	.word	0x00000018
        /*0124*/ 	.short	0x0100
        /*0126*/ 	.byte	0x08
	.zero		1


	//   ....[7]....
        /*0128*/ 	.word	0x000002d0
        /*012c*/ 	.word	0x000000ff
        /*0130*/ 	.word	0x00000108
        /*0134*/ 	.short	0x0100
        /*0136*/ 	.byte	0x08
	.zero		1


	//   ....[8]....
        /*0138*/ 	.word	0x000002e0
        /*013c*/ 	.word	0x000000ff
        /*0140*/ 	.word	0x00000020
        /*0144*/ 	.short	0x0100
        /*0146*/ 	.byte	0x08
	.zero		1


	//   ....[9]....
        /*0148*/ 	.word	0x000002f0
        /*014c*/ 	.word	0x000000ff
        /*0150*/ 	.word	0x00000110
        /*0154*/ 	.short	0x0100
        /*0156*/ 	.byte	0x08
	.zero		1


	//   ....[10]....
        /*0158*/ 	.word	0x00000300
        /*015c*/ 	.word	0x000000ff
        /*0160*/ 	.word	0x00000028
        /*0164*/ 	.short	0x0100
        /*0166*/ 	.byte	0x08
	.zero		1


	//   ....[11]....
        /*0168*/ 	.word	0x00000310
        /*016c*/ 	.word	0x000000ff
        /*0170*/ 	.word	0x00000118
        /*0174*/ 	.short	0x0100
        /*0176*/ 	.byte	0x08
	.zero		1


	//   ....[12]....
        /*0178*/ 	.word	0x00000320
        /*017c*/ 	.word	0x000000ff
        /*0180*/ 	.word	0x00000030
        /*0184*/ 	.short	0x0100
        /*0186*/ 	.byte	0x08
	.zero		1


	//   ....[13]....
        /*0188*/ 	.word	0x00000330
        /*018c*/ 	.word	0x000000ff
        /*0190*/ 	.word	0x00000120
        /*0194*/ 	.short	0x0100
        /*0196*/ 	.byte	0x08
	.zero		1


	//   ....[14]....
        /*0198*/ 	.word	0x00000340
        /*019c*/ 	.word	0x000000ff
        /*01a0*/ 	.word	0x00000038
        /*01a4*/ 	.short	0x0100
        /*01a6*/ 	.byte	0x08
	.zero		1


	//   ....[15]....
        /*01a8*/ 	.word	0x00000350
        /*01ac*/ 	.word	0x000000ff
        /*01b0*/ 	.word	0x00000128
        /*01b4*/ 	.short	0x0100
        /*01b6*/ 	.byte	0x08
	.zero		1


	//   ....[16]....
        /*01b8*/ 	.word	0x00000360
        /*01bc*/ 	.word	0x000000ff
        /*01c0*/ 	.word	0x00000040
        /*01c4*/ 	.short	0x0100
        /*01c6*/ 	.byte	0x08
	.zero		1


	//   ....[17]....
        /*01c8*/ 	.word	0x00000370
        /*01cc*/ 	.word	0x000000ff
        /*01d0*/ 	.word	0x00000130
        /*01d4*/ 	.short	0x0100
        /*01d6*/ 	.byte	0x08
	.zero		1


	//   ....[18]....
        /*01d8*/ 	.word	0x00000380
        /*01dc*/ 	.word	0x000000ff
        /*01e0*/ 	.word	0x00000048
        /*01e4*/ 	.short	0x0100
        /*01e6*/ 	.byte	0x08
	.zero		1


	//   ....[19]....
        /*01e8*/ 	.word	0x00000390
        /*01ec*/ 	.word	0x000000ff
        /*01f0*/ 	.word	0x00000138
        /*01f4*/ 	.short	0x0100
        /*01f6*/ 	.byte	0x08
	.zero		1


	//   ....[20]....
        /*01f8*/ 	.word	0x000003a0
        /*01fc*/ 	.word	0x000000ff
        /*0200*/ 	.word	0x00000050
        /*0204*/ 	.short	0x0100
        /*0206*/ 	.byte	0x08
	.zero		1


	//   ....[21]....
        /*0208*/ 	.word	0x000003b0
        /*020c*/ 	.word	0x000000ff
        /*0210*/ 	.word	0x00000140
        /*0214*/ 	.short	0x0100
        /*0216*/ 	.byte	0x08
	.zero		1


	//   ....[22]....
        /*0218*/ 	.word	0x000003c0
        /*021c*/ 	.word	0x000000ff
        /*0220*/ 	.word	0x00000058
        /*0224*/ 	.short	0x0100
        /*0226*/ 	.byte	0x08
	.zero		1


	//   ....[23]....
        /*0228*/ 	.word	0x000003d0
        /*022c*/ 	.word	0x000000ff
        /*0230*/ 	.word	0x00000148
        /*0234*/ 	.short	0x0100
        /*0236*/ 	.byte	0x08
	.zero		1


	//   ....[24]....
        /*0238*/ 	.word	0x000003e0
        /*023c*/ 	.word	0x000000ff
        /*0240*/ 	.word	0x00000060
        /*0244*/ 	.short	0x0100
        /*0246*/ 	.byte	0x08
	.zero		1


	//   ....[25]....
        /*0248*/ 	.word	0x000003f0
        /*024c*/ 	.word	0x000000ff
        /*0250*/ 	.word	0x00000150
        /*0254*/ 	.short	0x0100
        /*0256*/ 	.byte	0x08
	.zero		1


	//   ....[26]....
        /*0258*/ 	.word	0x00000400
        /*025c*/ 	.word	0x000000ff
        /*0260*/ 	.word	0x00000068
        /*0264*/ 	.short	0x0100
        /*0266*/ 	.byte	0x08
	.zero		1


	//   ....[27]....
        /*0268*/ 	.word	0x00000410
        /*026c*/ 	.word	0x000000ff
        /*0270*/ 	.word	0x00000158
        /*0274*/ 	.short	0x0100
        /*0276*/ 	.byte	0x08
	.zero		1


	//   ....[28]....
        /*0278*/ 	.word	0x00000420
        /*027c*/ 	.word	0x000000ff
        /*0280*/ 	.word	0x00000070
        /*0284*/ 	.short	0x0100
        /*0286*/ 	.byte	0x08
	.zero		1


	//   ....[29]....
        /*0288*/ 	.word	0x00000430
        /*028c*/ 	.word	0x000000ff
        /*0290*/ 	.word	0x00000160
        /*0294*/ 	.short	0x0100
        /*0296*/ 	.byte	0x08
	.zero		1


	//   ....[30]....
        /*0298*/ 	.word	0x00000440
        /*029c*/ 	.word	0x000000ff
        /*02a0*/ 	.word	0x00000078
        /*02a4*/ 	.short	0x0100
        /*02a6*/ 	.byte	0x08
	.zero		1


	//   ....[31]....
        /*02a8*/ 	.word	0x00000450
        /*02ac*/ 	.word	0x000000ff
        /*02b0*/ 	.word	0x00000168
        /*02b4*/ 	.short	0x0100
        /*02b6*/ 	.byte	0x08
	.zero		1


	//   ....[32]....
        /*02b8*/ 	.word	0x00000460
        /*02bc*/ 	.word	0x000000ff
        /*02c0*/ 	.word	0x00000080
        /*02c4*/ 	.short	0x0100
        /*02c6*/ 	.byte	0x08
	.zero		1


	//   ....[33]....
        /*02c8*/ 	.word	0x00000470
        /*02cc*/ 	.word	0x000000ff
        /*02d0*/ 	.word	0x00000170
        /*02d4*/ 	.short	0x0100
        /*02d6*/ 	.byte	0x08
	.zero		1


	//   ....[34]....
        /*02d8*/ 	.word	0x00000480
        /*02dc*/ 	.word	0x000000ff
        /*02e0*/ 	.word	0x00000088
        /*02e4*/ 	.short	0x0100
        /*02e6*/ 	.byte	0x08
	.zero		1


	//   ....[35]....
        /*02e8*/ 	.word	0x00000490
        /*02ec*/ 	.word	0x000000ff
        /*02f0*/ 	.word	0x00000178
        /*02f4*/ 	.short	0x0100
        /*02f6*/ 	.byte	0x08
	.zero		1


	//   ....[36]....
        /*02f8*/ 	.word	0x000004a0
        /*02fc*/ 	.word	0x000000ff
        /*0300*/ 	.word	0x00000090
        /*0304*/ 	.short	0x0100
        /*0306*/ 	.byte	0x08
	.zero		1


	//   ....[37]....
        /*0308*/ 	.word	0x000004b0
        /*030c*/ 	.word	0x000000ff
        /*0310*/ 	.word	0x00000180
        /*0314*/ 	.short	0x0100
        /*0316*/ 	.byte	0x08
	.zero		1


	//   ....[38]....
        /*0318*/ 	.word	0x000004c0
        /*031c*/ 	.word	0x000000ff
        /*0320*/ 	.word	0x00000098
        /*0324*/ 	.short	0x0100
        /*0326*/ 	.byte	0x08
	.zero		1


	//   ....[39]....
        /*0328*/ 	.word	0x000004d0
        /*032c*/ 	.word	0x000000ff
        /*0330*/ 	.word	0x00000188
        /*0334*/ 	.short	0x0100
        /*0336*/ 	.byte	0x08
	.zero		1


	//   ....[40]....
        /*0338*/ 	.word	0x000004e0
        /*033c*/ 	.word	0x000000ff
        /*0340*/ 	.word	0x000000a0
        /*0344*/ 	.short	0x0100
        /*0346*/ 	.byte	0x08
	.zero		1


	//   ....[41]....
        /*0348*/ 	.word	0x000004f0
        /*034c*/ 	.word	0x000000ff
        /*0350*/ 	.word	0x00000190
        /*0354*/ 	.short	0x0100
        /*0356*/ 	.byte	0x08
	.zero		1


	//   ....[42]....
        /*0358*/ 	.word	0x00000500
        /*035c*/ 	.word	0x000000ff
        /*0360*/ 	.word	0x000000a8
        /*0364*/ 	.short	0x0100
        /*0366*/ 	.byte	0x08
	.zero		1


	//   ....[43]....
        /*0368*/ 	.word	0x00000510
        /*036c*/ 	.word	0x000000ff
        /*0370*/ 	.word	0x00000198
        /*0374*/ 	.short	0x0100
        /*0376*/ 	.byte	0x08
	.zero		1


	//   ....[44]....
        /*0378*/ 	.word	0x00000520
        /*037c*/ 	.word	0x000000ff
        /*0380*/ 	.word	0x000000b0
        /*0384*/ 	.short	0x0100
        /*0386*/ 	.byte	0x08
	.zero		1


	//   ....[45]....
        /*0388*/ 	.word	0x00000530
        /*038c*/ 	.word	0x000000ff
        /*0390*/ 	.word	0x000001a0
        /*0394*/ 	.short	0x0100
        /*0396*/ 	.byte	0x08
	.zero		1


	//   ....[46]....
        /*0398*/ 	.word	0x00000540
        /*039c*/ 	.word	0x000000ff
        /*03a0*/ 	.word	0x000000b8
        /*03a4*/ 	.short	0x0100
        /*03a6*/ 	.byte	0x08
	.zero		1


	//   ....[47]....
        /*03a8*/ 	.word	0x00000550
        /*03ac*/ 	.word	0x000000ff
        /*03b0*/ 	.word	0x000001a8
        /*03b4*/ 	.short	0x0100
        /*03b6*/ 	.byte	0x08
	.zero		1


	//   ....[48]....
        /*03b8*/ 	.word	0x00000560
        /*03bc*/ 	.word	0x000000ff
        /*03c0*/ 	.word	0x000000c0
        /*03c4*/ 	.short	0x0100
        /*03c6*/ 	.byte	0x08
	.zero		1


	//   ....[49]....
        /*03c8*/ 	.word	0x00000570
        /*03cc*/ 	.word	0x000000ff
        /*03d0*/ 	.word	0x000001b0
        /*03d4*/ 	.short	0x0100
        /*03d6*/ 	.byte	0x08
	.zero		1


	//   ....[50]....
        /*03d8*/ 	.word	0x00000580
        /*03dc*/ 	.word	0x000000ff
        /*03e0*/ 	.word	0x000000c8
        /*03e4*/ 	.short	0x0100
        /*03e6*/ 	.byte	0x08
	.zero		1


	//   ....[51]....
        /*03e8*/ 	.word	0x00000590
        /*03ec*/ 	.word	0x000000ff
        /*03f0*/ 	.word	0x000001b8
        /*03f4*/ 	.short	0x0100
        /*03f6*/ 	.byte	0x08
	.zero		1


	//   ....[52]....
        /*03f8*/ 	.word	0x000005a0
        /*03fc*/ 	.word	0x000000ff
        /*0400*/ 	.word	0x000000d0
        /*0404*/ 	.short	0x0100
        /*0406*/ 	.byte	0x08
	.zero		1


	//   ....[53]....
        /*0408*/ 	.word	0x000005b0
        /*040c*/ 	.word	0x000000ff
        /*0410*/ 	.word	0x000001c0
        /*0414*/ 	.short	0x0100
        /*0416*/ 	.byte	0x08
	.zero		1


	//   ....[54]....
        /*0418*/ 	.word	0x000005c0
        /*041c*/ 	.word	0x000000ff
        /*0420*/ 	.word	0x000000d8
        /*0424*/ 	.short	0x0100
        /*0426*/ 	.byte	0x08
	.zero		1


	//   ....[55]....
        /*0428*/ 	.word	0x000005d0
        /*042c*/ 	.word	0x000000ff
        /*0430*/ 	.word	0x000001c8
        /*0434*/ 	.short	0x0100
        /*0436*/ 	.byte	0x08
	.zero		1


	//   ....[56]....
        /*0438*/ 	.word	0x000005e0
        /*043c*/ 	.word	0x000000ff
        /*0440*/ 	.word	0x000000e0
        /*0444*/ 	.short	0x0100
        /*0446*/ 	.byte	0x08
	.zero		1


	//   ....[57]....
        /*0448*/ 	.word	0x000005f0
        /*044c*/ 	.word	0x000000ff
        /*0450*/ 	.word	0x000001d0
        /*0454*/ 	.short	0x0100
        /*0456*/ 	.byte	0x08
	.zero		1


	//   ....[58]....
        /*0458*/ 	.word	0x00000600
        /*045c*/ 	.word	0x000000ff
        /*0460*/ 	.word	0x000000e8
        /*0464*/ 	.short	0x0100
        /*0466*/ 	.byte	0x08
	.zero		1


	//   ....[59]....
        /*0468*/ 	.word	0x00000610
        /*046c*/ 	.word	0x000000ff
        /*0470*/ 	.word	0x000001d8
        /*0474*/ 	.short	0x0100
        /*0476*/ 	.byte	0x08
	.zero		1


	//   ....[60]....
        /*0478*/ 	.word	0x00000920
        /*047c*/ 	.word	0x000000ff
        /*0480*/ 	.word	0x00000210
        /*0484*/ 	.short	0x0100
        /*0486*/ 	.byte	0x08
	.zero		1


	//   ....[61]....
        /*0488*/ 	.word	0x00000990
        /*048c*/ 	.word	0x000000ff
        /*0490*/ 	.word	0x00000218
        /*0494*/ 	.short	0x0100
        /*0496*/ 	.byte	0x08
	.zero		1


	//   ....[62]....
        /*0498*/ 	.word	0x000009b0
        /*049c*/ 	.word	0x000000ff
        /*04a0*/ 	.word	0x000001f0
        /*04a4*/ 	.short	0x0100
        /*04a6*/ 	.byte	0x09
	.zero		1


	//   ....[63]....
        /*04a8*/ 	.word	0x000009c0
        /*04ac*/ 	.word	0x000000ff
        /*04b0*/ 	.word	0x000001f8
        /*04b4*/ 	.short	0x0100
        /*04b6*/ 	.byte	0x09
	.zero		1


	//   ....[64]....
        /*04b8*/ 	.word	0x000009d0
        /*04bc*/ 	.word	0x000000ff
        /*04c0*/ 	.word	0x00000200
        /*04c4*/ 	.short	0x0100
        /*04c6*/ 	.byte	0x09
	.zero		1


	//   ....[65]....
        /*04c8*/ 	.word	0x000009e0
        /*04cc*/ 	.word	0x000000ff
        /*04d0*/ 	.word	0x00000208
        /*04d4*/ 	.short	0x0100
        /*04d6*/ 	.byte	0x09
	.zero		1


	//   ....[66]....
        /*04d8*/ 	.word	0x000017d0
        /*04dc*/ 	.word	0x00000079
        /*04e0*/ 	.word	0x00000000
        /*04e4*/ 	.short	0x010a
        /*04e6*/ 	.byte	0x2a
	.zero		1


	//   ....[67]....
        /*04e8*/ 	.word	0x00001970
        /*04ec*/ 	.word	0x00000003
        /*04f0*/ 	.word	0x00000000
        /*04f4*/ 	.short	0x010a
        /*04f6*/ 	.byte	0x3f
	.zero		1


	//   ....[68]....
        /*04f8*/ 	.word	0x000019d0
        /*04fc*/ 	.word	0x00000003
        /*0500*/ 	.word	0x00000000
        /*0504*/ 	.short	0x010a
        /*0506*/ 	.byte	0x3f
	.zero		1


	//   ....[69]....
        /*0508*/ 	.word	0x00001f90
        /*050c*/ 	.word	0x000000ff
        /*0510*/ 	.word	0x00000000
        /*0514*/ 	.short	0x010a
        /*0516*/ 	.byte	0x08
	.zero		1


	//   ....[70]....
        /*0518*/ 	.word	0x00001fd0
        /*051c*/ 	.word	0x000000ff
        /*0520*/ 	.word	0x00000000
        /*0524*/ 	.short	0x010a
        /*0526*/ 	.byte	0x08
	.zero		1


	//   ....[71]....
        /*0528*/ 	.word	0x00002490
        /*052c*/ 	.word	0x000000ff
        /*0530*/ 	.word	0x00000000
        /*0534*/ 	.short	0x0101
        /*0536*/ 	.byte	0x08
	.zero		1


	//   ....[72]....
        /*0538*/ 	.word	0x00002580
        /*053c*/ 	.word	0x00000078
        /*0540*/ 	.word	0x00000000
        /*0544*/ 	.short	0x0101
        /*0546*/ 	.byte	0x2d
	.zero		1


	//   ....[73]....
        /*0548*/ 	.word	0x00002650
        /*054c*/ 	.word	0x000000ff
        /*0550*/ 	.word	0x00000000
        /*0554*/ 	.short	0x0101
        /*0556*/ 	.byte	0x06
	.zero		1


	//   ....[74]....
        /*0558*/ 	.word	0x00002700
        /*055c*/ 	.word	0x00000079
        /*0560*/ 	.word	0x00000010
        /*0564*/ 	.short	0x010a
        /*0566*/ 	.byte	0x2a
	.zero		1


	//   ....[75]....
        /*0568*/ 	.word	0x00008430
        /*056c*/ 	.word	0x00000076
        /*0570*/ 	.word	0x00000000
        /*0574*/ 	.short	0x0101
        /*0576*/ 	.byte	0x2d
	.zero		1


	//   ....[76]....
        /*0578*/ 	.word	0x00008d90
        /*057c*/ 	.word	0x0000000a
        /*0580*/ 	.word	0x000000f0
        /*0584*/ 	.short	0x010a
        /*0586*/ 	.byte	0x3f
	.zero		1


	//   ....[77]....
        /*0588*/ 	.word	0x00009130
        /*058c*/ 	.word	0x00000005
        /*0590*/ 	.word	0x00000218
        /*0594*/ 	.short	0x0101
        /*0596*/ 	.byte	0x3f
	.zero		1


	//   ....[78]....
        /*0598*/ 	.word	0x000098b0
        /*059c*/ 	.word	0x00000009
        /*05a0*/ 	.word	0x00000000
        /*05a4*/ 	.short	0x010a
        /*05a6*/ 	.byte	0x3f
	.zero		1


	//   ....[79]....
        /*05a8*/ 	.word	0x00009930
        /*05ac*/ 	.word	0x00000008
        /*05b0*/ 	.word	0x00000000
        /*05b4*/ 	.short	0x010a
        /*05b6*/ 	.byte	0x3f
	.zero		1


	//   ....[80]....
        /*05b8*/ 	.word	0x000099c0
        /*05bc*/ 	.word	0x00000009
        /*05c0*/ 	.word	0x00000000
        /*05c4*/ 	.short	0x010a
        /*05c6*/ 	.byte	0x3f
	.zero		1


	//   ....[81]....
        /*05c8*/ 	.word	0x00009a50
        /*05cc*/ 	.word	0x00000008
        /*05d0*/ 	.word	0x00000000
        /*05d4*/ 	.short	0x010a
        /*05d6*/ 	.byte	0x3f
	.zero		1


	//   ....[82]....
        /*05d8*/ 	.word	0x00009ae0
        /*05dc*/ 	.word	0x00000009
        /*05e0*/ 	.word	0x00000000
        /*05e4*/ 	.short	0x010a
        /*05e6*/ 	.byte	0x3f
	.zero		1


	//   ....[83]....
        /*05e8*/ 	.word	0x00009b70
        /*05ec*/ 	.word	0x00000008
        /*05f0*/ 	.word	0x00000000
        /*05f4*/ 	.short	0x010a
        /*05f6*/ 	.byte	0x3f
	.zero		1


	//   ....[84]....
        /*05f8*/ 	.word	0x00009c00
        /*05fc*/ 	.word	0x00000009
        /*0600*/ 	.word	0x00000000
        /*0604*/ 	.short	0x010a
        /*0606*/ 	.byte	0x3f
	.zero		1


	//   ....[85]....
        /*0608*/ 	.word	0x00009c90
        /*060c*/ 	.word	0x00000008
        /*0610*/ 	.word	0x00000000
        /*0614*/ 	.short	0x010a
        /*0616*/ 	.byte	0x3f
	.zero		1


	//   ....[86]....
        /*0618*/ 	.word	0x00009d20
        /*061c*/ 	.word	0x00000009
        /*0620*/ 	.word	0x00000000
        /*0624*/ 	.short	0x010a
        /*0626*/ 	.byte	0x3f
	.zero		1


	//   ....[87]....
        /*0628*/ 	.word	0x00009db0
        /*062c*/ 	.word	0x00000008
        /*0630*/ 	.word	0x00000000
        /*0634*/ 	.short	0x010a
        /*0636*/ 	.byte	0x3f
	.zero		1


	//   ....[88]....
        /*0638*/ 	.word	0x00009e40
        /*063c*/ 	.word	0x00000009
        /*0640*/ 	.word	0x00000000
        /*0644*/ 	.short	0x010a
        /*0646*/ 	.byte	0x3f
	.zero		1


	//   ....[89]....
        /*0648*/ 	.word	0x00009ed0
        /*064c*/ 	.word	0x00000008
        /*0650*/ 	.word	0x00000000
        /*0654*/ 	.short	0x010a
        /*0656*/ 	.byte	0x3f
	.zero		1


	//   ....[90]....
        /*0658*/ 	.word	0x00009f60
        /*065c*/ 	.word	0x00000009
        /*0660*/ 	.word	0x00000000
        /*0664*/ 	.short	0x010a
        /*0666*/ 	.byte	0x3f
	.zero		1


	//   ....[91]....
        /*0668*/ 	.word	0x00009ff0
        /*066c*/ 	.word	0x00000008
        /*0670*/ 	.word	0x00000000
        /*0674*/ 	.short	0x010a
        /*0676*/ 	.byte	0x3f
	.zero		1


	//   ....[92]....
        /*0678*/ 	.word	0x0000a080
        /*067c*/ 	.word	0x00000009
        /*0680*/ 	.word	0x00000000
        /*0684*/ 	.short	0x010a
        /*0686*/ 	.byte	0x3f
	.zero		1


	//   ....[93]....
        /*0688*/ 	.word	0x0000a110
        /*068c*/ 	.word	0x00000008
        /*0690*/ 	.word	0x00000000
        /*0694*/ 	.short	0x010a
        /*0696*/ 	.byte	0x3f
	.zero		1


	//   ....[94]....
        /*0698*/ 	.word	0x0000a1a0
        /*069c*/ 	.word	0x00000009
        /*06a0*/ 	.word	0x00000000
        /*06a4*/ 	.short	0x010a
        /*06a6*/ 	.byte	0x3f
	.zero		1


	//   ....[95]....
        /*06a8*/ 	.word	0x0000a230
        /*06ac*/ 	.word	0x00000008
        /*06b0*/ 	.word	0x00000000
        /*06b4*/ 	.short	0x010a
        /*06b6*/ 	.byte	0x3f
	.zero		1


	//   ....[96]....
        /*06b8*/ 	.word	0x0000a2c0
        /*06bc*/ 	.word	0x00000009
        /*06c0*/ 	.word	0x00000000
        /*06c4*/ 	.short	0x010a
        /*06c6*/ 	.byte	0x3f
	.zero		1


	//   ....[97]....
        /*06c8*/ 	.word	0x0000a350
        /*06cc*/ 	.word	0x00000008
        /*06d0*/ 	.word	0x00000000
        /*06d4*/ 	.short	0x010a
        /*06d6*/ 	.byte	0x3f
	.zero		1


	//   ....[98]....
        /*06d8*/ 	.word	0x0000a3e0
        /*06dc*/ 	.word	0x00000009
        /*06e0*/ 	.word	0x00000000
        /*06e4*/ 	.short	0x010a
        /*06e6*/ 	.byte	0x3f
	.zero		1


	//   ....[99]....
        /*06e8*/ 	.word	0x0000a470
        /*06ec*/ 	.word	0x00000008
        /*06f0*/ 	.word	0x00000000
        /*06f4*/ 	.short	0x010a
        /*06f6*/ 	.byte	0x3f
	.zero		1


	//   ....[100]....
        /*06f8*/ 	.word	0x0000a500
        /*06fc*/ 	.word	0x00000009
        /*0700*/ 	.word	0x00000000
        /*0704*/ 	.short	0x010a
        /*0706*/ 	.byte	0x3f
	.zero		1


	//   ....[101]....
        /*0708*/ 	.word	0x0000a590
        /*070c*/ 	.word	0x00000008
        /*0710*/ 	.word	0x00000000
        /*0714*/ 	.short	0x010a
        /*0716*/ 	.byte	0x3f
	.zero		1


	//   ....[102]....
        /*0718*/ 	.word	0x0000a620
        /*071c*/ 	.word	0x00000009
        /*0720*/ 	.word	0x00000000
        /*0724*/ 	.short	0x010a
        /*0726*/ 	.byte	0x3f
	.zero		1


	//   ....[103]....
        /*0728*/ 	.word	0x0000a6b0
        /*072c*/ 	.word	0x00000008
        /*0730*/ 	.word	0x00000000
        /*0734*/ 	.short	0x010a
        /*0736*/ 	.byte	0x3f
	.zero		1


	//   ....[104]....
        /*0738*/ 	.word	0x0000a740
        /*073c*/ 	.word	0x00000009
        /*0740*/ 	.word	0x00000000
        /*0744*/ 	.short	0x010a
        /*0746*/ 	.byte	0x3f
	.zero		1


	//   ....[105]....
        /*0748*/ 	.word	0x0000a7d0
        /*074c*/ 	.word	0x00000008
        /*0750*/ 	.word	0x00000000
        /*0754*/ 	.short	0x010a
        /*0756*/ 	.byte	0x3f
	.zero		1


	//   ....[106]....
        /*0758*/ 	.word	0x0000a860
        /*075c*/ 	.word	0x0000000b
        /*0760*/ 	.word	0x00000000
        /*0764*/ 	.short	0x010a
        /*0766*/ 	.byte	0x3f
	.zero		1


	//   ....[107]....
        /*0768*/ 	.word	0x0000a8f0
        /*076c*/ 	.word	0x00000003
        /*0770*/ 	.word	0x00000000
        /*0774*/ 	.short	0x010a
        /*0776*/ 	.byte	0x3f
	.zero		1


	//   ....[108]....
        /*0778*/ 	.word	0x0000a950
        /*077c*/ 	.word	0x00000077
        /*0780*/ 	.word	0x00000000
        /*0784*/ 	.short	0x010a
        /*0786*/ 	.byte	0x3f
	.zero		1


	//   ....[109]....
        /*0788*/ 	.word	0x0000a9a0
        /*078c*/ 	.word	0x00000003
        /*0790*/ 	.word	0x00000000
        /*0794*/ 	.short	0x010a
        /*0796*/ 	.byte	0x3f
	.zero		1


	//   ....[110]....
        /*0798*/ 	.word	0x0000aa00
        /*079c*/ 	.word	0x00000004
        /*07a0*/ 	.word	0x00000000
        /*07a4*/ 	.short	0x010a
        /*07a6*/ 	.byte	0x3f
	.zero		1


	//   ....[111]....
        /*07a8*/ 	.word	0x0000aa50
        /*07ac*/ 	.word	0x00000077
        /*07b0*/ 	.word	0x00000010
        /*07b4*/ 	.short	0x010a
        /*07b6*/ 	.byte	0x3f
	.zero		1


	//   ....[112]....
        /*07b8*/ 	.word	0x0000ab20
        /*07bc*/ 	.word	0x0000000a
        /*07c0*/ 	.word	0x000000f0
        /*07c4*/ 	.short	0x010a
        /*07c6*/ 	.byte	0x3f
	.zero		1


	//   ....[113]....
        /*07c8*/ 	.word	0x0000abf0
        /*07cc*/ 	.word	0x00000009
        /*07d0*/ 	.word	0x00000000
        /*07d4*/ 	.short	0x010a
        /*07d6*/ 	.byte	0x3f
	.zero		1


	//   ....[114]....
        /*07d8*/ 	.word	0x0000ac40
        /*07dc*/ 	.word	0x00000008
        /*07e0*/ 	.word	0x00000000
        /*07e4*/ 	.short	0x010a
        /*07e6*/ 	.byte	0x3f
	.zero		1


	//   ....[115]....
        /*07e8*/ 	.word	0x0000ac90
        /*07ec*/ 	.word	0x00000009
        /*07f0*/ 	.word	0x00000000
        /*07f4*/ 	.short	0x010a
        /*07f6*/ 	.byte	0x3f
	.zero		1


	//   ....[116]....
        /*07f8*/ 	.word	0x0000ace0
        /*07fc*/ 	.word	0x00000008
        /*0800*/ 	.word	0x00000000
        /*0804*/ 	.short	0x010a
        /*0806*/ 	.byte	0x3f
	.zero		1


	//   ....[117]....
        /*0808*/ 	.word	0x0000ad30
        /*080c*/ 	.word	0x00000009
        /*0810*/ 	.word	0x00000000
        /*0814*/ 	.short	0x010a
        /*0816*/ 	.byte	0x3f
	.zero		1


	//   ....[118]....
        /*0818*/ 	.word	0x0000ad80
        /*081c*/ 	.word	0x00000008
        /*0820*/ 	.word	0x00000000
        /*0824*/ 	.short	0x010a
        /*0826*/ 	.byte	0x3f
	.zero		1


	//   ....[119]....
        /*0828*/ 	.word	0x0000add0
        /*082c*/ 	.word	0x00000009
        /*0830*/ 	.word	0x00000000
        /*0834*/ 	.short	0x010a
        /*0836*/ 	.byte	0x3f
	.zero		1


	//   ....[120]....
        /*0838*/ 	.word	0x0000ae20
        /*083c*/ 	.word	0x00000008
        /*0840*/ 	.word	0x00000000
        /*0844*/ 	.short	0x010a
        /*0846*/ 	.byte	0x3f
	.zero		1


	//   ....[121]....
        /*0848*/ 	.word	0x0000ae70
        /*084c*/ 	.word	0x00000009
        /*0850*/ 	.word	0x00000000
        /*0854*/ 	.short	0x010a
        /*0856*/ 	.byte	0x3f
	.zero		1


	//   ....[122]....
        /*0858*/ 	.word	0x0000aec0
        /*085c*/ 	.word	0x00000008
        /*0860*/ 	.word	0x00000000
        /*0864*/ 	.short	0x010a
        /*0866*/ 	.byte	0x3f
	.zero		1


	//   ....[123]....
        /*0868*/ 	.word	0x0000af10
        /*086c*/ 	.word	0x00000009
        /*0870*/ 	.word	0x00000000
        /*0874*/ 	.short	0x010a
        /*0876*/ 	.byte	0x3f
	.zero		1


	//   ....[124]....
        /*0878*/ 	.word	0x0000af60
        /*087c*/ 	.word	0x00000008
        /*0880*/ 	.word	0x00000000
        /*0884*/ 	.short	0x010a
        /*0886*/ 	.byte	0x3f
	.zero		1


	//   ....[125]....
        /*0888*/ 	.word	0x0000afb0
        /*088c*/ 	.word	0x00000009
        /*0890*/ 	.word	0x00000000
        /*0894*/ 	.short	0x010a
        /*0896*/ 	.byte	0x3f
	.zero		1


	//   ....[126]....
        /*0898*/ 	.word	0x0000b000
        /*089c*/ 	.word	0x00000008
        /*08a0*/ 	.word	0x00000000
        /*08a4*/ 	.short	0x010a
        /*08a6*/ 	.byte	0x3f
	.zero		1


	//   ....[127]....
        /*08a8*/ 	.word	0x0000b050
        /*08ac*/ 	.word	0x00000009
        /*08b0*/ 	.word	0x00000000
        /*08b4*/ 	.short	0x010a
        /*08b6*/ 	.byte	0x3f
	.zero		1


	//   ....[128]....
        /*08b8*/ 	.word	0x0000b0a0
        /*08bc*/ 	.word	0x00000008
        /*08c0*/ 	.word	0x00000000
        /*08c4*/ 	.short	0x010a
        /*08c6*/ 	.byte	0x3f
	.zero		1


	//   ....[129]....
        /*08c8*/ 	.word	0x0000b0f0
        /*08cc*/ 	.word	0x00000009
        /*08d0*/ 	.word	0x00000000
        /*08d4*/ 	.short	0x010a
        /*08d6*/ 	.byte	0x3f
	.zero		1


	//   ....[130]....
        /*08d8*/ 	.word	0x0000b140
        /*08dc*/ 	.word	0x00000008
        /*08e0*/ 	.word	0x00000000
        /*08e4*/ 	.short	0x010a
        /*08e6*/ 	.byte	0x3f
	.zero		1


	//   ....[131]....
        /*08e8*/ 	.word	0x0000b190
        /*08ec*/ 	.word	0x00000009
        /*08f0*/ 	.word	0x00000000
        /*08f4*/ 	.short	0x010a
        /*08f6*/ 	.byte	0x3f
	.zero		1


	//   ....[132]....
        /*08f8*/ 	.word	0x0000b1e0
        /*08fc*/ 	.word	0x00000008
        /*0900*/ 	.word	0x00000000
        /*0904*/ 	.short	0x010a
        /*0906*/ 	.byte	0x3f
	.zero		1


	//   ....[133]....
        /*0908*/ 	.word	0x0000b230
        /*090c*/ 	.word	0x00000009
        /*0910*/ 	.word	0x00000000
        /*0914*/ 	.short	0x010a
        /*0916*/ 	.byte	0x3f
	.zero		1


	//   ....[134]....
        /*0918*/ 	.word	0x0000b280
        /*091c*/ 	.word	0x00000008
        /*0920*/ 	.word	0x00000000
        /*0924*/ 	.short	0x010a
        /*0926*/ 	.byte	0x3f
	.zero		1


	//   ....[135]....
        /*0928*/ 	.word	0x0000b2d0
        /*092c*/ 	.word	0x00000009
        /*0930*/ 	.word	0x00000000
        /*0934*/ 	.short	0x010a
        /*0936*/ 	.byte	0x3f
	.zero		1


	//   ....[136]....
        /*0938*/ 	.word	0x0000b320
        /*093c*/ 	.word	0x00000008
        /*0940*/ 	.word	0x00000000
        /*0944*/ 	.short	0x010a
        /*0946*/ 	.byte	0x3f
	.zero		1


	//   ....[137]....
        /*0948*/ 	.word	0x0000b370
        /*094c*/ 	.word	0x00000009
        /*0950*/ 	.word	0x00000000
        /*0954*/ 	.short	0x010a
        /*0956*/ 	.byte	0x3f
	.zero		1


	//   ....[138]....
        /*0958*/ 	.word	0x0000b3c0
        /*095c*/ 	.word	0x00000008
        /*0960*/ 	.word	0x00000000
        /*0964*/ 	.short	0x010a
        /*0966*/ 	.byte	0x3f
	.zero		1


	//   ....[139]....
        /*0968*/ 	.word	0x0000b410
        /*096c*/ 	.word	0x00000009
        /*0970*/ 	.word	0x00000000
        /*0974*/ 	.short	0x010a
        /*0976*/ 	.byte	0x3f
	.zero		1


	//   ....[140]....
        /*0978*/ 	.word	0x0000b460
        /*097c*/ 	.word	0x00000008
        /*0980*/ 	.word	0x00000000
        /*0984*/ 	.short	0x010a
        /*0986*/ 	.byte	0x3f
	.zero		1


	//   ....[141]....
        /*0988*/ 	.word	0x0000b4b0
        /*098c*/ 	.word	0x0000000b
        /*0990*/ 	.word	0x00000000
        /*0994*/ 	.short	0x010a
        /*0996*/ 	.byte	0x3f
	.zero		1


	//----- nvinfo : EIATTR_NUM_MBARRIERS
	.align		4
.L_37:
        /*0998*/ 	.byte	0x03, 0x38
        /*099a*/ 	.short	0x0042


	//----- nvinfo : EIATTR_EXIT_INSTR_OFFSETS
	.align		4
        /*099c*/ 	.byte	0x04, 0x1c
        /*099e*/ 	.short	(.L_39 - .L_38)


	//   ....[0]....
.L_38:
        /*09a0*/ 	.word	0x000014f0


	//   ....[1]....
        /*09a4*/ 	.word	0x00001550


	//   ....[2]....
        /*09a8*/ 	.word	0x00008ac0


	//   ....[3]....
        /*09ac*/ 	.word	0x00008af0


	//   ....[4]....
        /*09b0*/ 	.word	0x0000a940


	//----- nvinfo : EIATTR_MAX_THREADS
	.align		4
.L_39:
        /*09b4*/ 	.byte	0x04, 0x05
        /*09b6*/ 	.short	(.L_41 - .L_40)
.L_40:
        /*09b8*/ 	.word	0x00000180
        /*09bc*/ 	.word	0x00000001
        /*09c0*/ 	.word	0x00000001


	//----- nvinfo : EIATTR_CRS_STACK_SIZE
	.align		4
.L_41:
        /*09c4*/ 	.byte	0x04, 0x1e
        /*09c6*/ 	.short	(.L_43 - .L_42)
.L_42:
        /*09c8*/ 	.word	0x00000000


	//----- nvinfo : EIATTR_CBANK_PARAM_SIZE
	.align		4
.L_43:
        /*09cc*/ 	.byte	0x03, 0x19
        /*09ce*/ 	.short	0x0470


	//----- nvinfo : EIATTR_PARAM_CBANK
	.align		4
        /*09d0*/ 	.byte	0x04, 0x0a
        /*09d2*/ 	.short	(.L_45 - .L_44)
	.align		4
.L_44:
        /*09d4*/ 	.word	index@(.nv.constant0._ZN7cutlass13device_kernelINS_4gemm6kernel13GemmUniversalIN4cute5tupleIJiiiiEEENS1_10collective13CollectiveMmaINS1_34MainloopSm90TmaGmmaWarpSpecializedILi30ENS5_IJNS4_1CILi1EEESB_SB_EEENS1_32KernelTmaWarpSpecializedPingpongEEENS5_IJNSA_ILi64EEENSA_ILi176EEENSA_ILi16EEEEEENS_10bfloat16_tENS5_IJlSB_lEEESJ_SK_NS4_8TiledMMAINS4_8MMA_AtomIJNS4_4SM904GMMA27MMA_64x16x16_F32BF16BF16_SSILNSO_5MajorE0ELSQ_0ELNSO_7ScaleInE1ELSR_1EEEEEENS4_6LayoutISC_NS5_IJNSA_ILi0EEESV_SV_EEEEENS5_IJNS4_10UnderscoreESY_SY_EEEEENS4_13SM90_TMA_LOADENS4_14ComposedLayoutINS4_7SwizzleILi1ELi4ELi3EEENS4_18smem_ptr_flag_bitsILi16EEENSU_INS5_IJNSA_ILi8EEESH_EEENS5_IJSH_SB_EEEEEEEvNS4_8identityES11_S1B_vS1C_EENS_8epilogue10collective6detail29Sm90TmaWarpSpecializedAdapterINS1F_15DefaultEpilogueISJ_SK_SK_NS1E_6thread17LinearCombinationISJ_Li1EffLNS1J_9ScaleType4KindE0ELNS_15FloatRoundStyleE2ESJ_EENS1_15EpilogueDefaultEEEEEvvEEEEvNT_6ParamsE)
        /*09d8*/ 	.short	0x0210
        /*09da*/ 	.short	0x0470


	//----- nvinfo : EIATTR_SW_WAR
	.align		4
.L_45:
        /*09dc*/ 	.byte	0x04, 0x36
        /*09de*/ 	.short	(.L_47 - .L_46)
.L_46:
        /*09e0*/ 	.word	0x00000008
.L_47:


//--------------------- .nv.callgraph             --------------------------
	.section	.nv.callgraph,"",@"SHT_CUDA_CALLGRAPH"
	.align	4
	.sectionentsize	8
	.align		4
        /*0000*/ 	.word	0x00000000
	.align		4
        /*0004*/ 	.word	0xffffffff
	.align		4
        /*0008*/ 	.word	index@(_ZN7cutlass13device_kernelINS_4gemm6kernel13GemmUniversalIN4cute5tupleIJiiiiEEENS1_10collective13CollectiveMmaINS1_34MainloopSm90TmaGmmaWarpSpecializedILi30ENS5_IJNS4_1CILi1EEESB_SB_EEENS1_32KernelTmaWarpSpecializedPingpongEEENS5_IJNSA_ILi64EEENSA_ILi176EEENSA_ILi16EEEEEENS_10bfloat16_tENS5_IJlSB_lEEESJ_SK_NS4_8TiledMMAINS4_8MMA_AtomIJNS4_4SM904GMMA27MMA_64x16x16_F32BF16BF16_SSILNSO_5MajorE0ELSQ_0ELNSO_7ScaleInE1ELSR_1EEEEEENS4_6LayoutISC_NS5_IJNSA_ILi0EEESV_SV_EEEEENS5_IJNS4_10UnderscoreESY_SY_EEEEENS4_13SM90_TMA_LOADENS4_14ComposedLayoutINS4_7SwizzleILi1ELi4ELi3EEENS4_18smem_ptr_flag_bitsILi16EEENSU_INS5_IJNSA_ILi8EEESH_EEENS5_IJSH_SB_EEEEEEEvNS4_8identityES11_S1B_vS1C_EENS_8epilogue10collective6detail29Sm90TmaWarpSpecializedAdapterINS1F_15DefaultEpilogueISJ_SK_SK_NS1E_6thread17LinearCombinationISJ_Li1EffLNS1J_9ScaleType4KindE0ELNS_15FloatRoundStyleE2ESJ_EENS1_15EpilogueDefaultEEEEEvvEEEEvNT_6ParamsE)
	.align		4
        /*000c*/ 	.word	index@(__assertfail)
	.align		4
        /*0010*/ 	.word	0x00000000
	.align		4
        /*0014*/ 	.word	0xfffffffe
	.align		4
        /*0018*/ 	.word	0x00000000
	.align		4
        /*001c*/ 	.word	0xfffffffd
	.align		4
        /*0020*/ 	.word	0x00000000
	.align		4
        /*0024*/ 	.word	0xfffffffc


//--------------------- .nv.constant4             --------------------------
	.section	.nv.constant4,"a",@progbits
	.align	8
	.align		8
.nv.constant4:
        /*0000*/ 	.dword	__assertfail
	.align		8
        /*0008*/ 	.dword	__unnamed_1
	.align		8
        /*0010*/ 	.dword	_ZN39_INTERNAL_749e3c18_4_k_cu_698bbb89_92084cuda3std3__45__cpo5beginE
	.align		8
        /*0018*/ 	.dword	_ZN39_INTERNAL_749e3c18_4_k_cu_698bbb89_92084cuda3std3__45__cpo3endE
	.align		8
        /*0020*/ 	.dword	_ZN39_INTERNAL_749e3c18_4_k_cu_698bbb89_92084cuda3std3__45__cpo6cbeginE
	.align		8
        /*0028*/ 	.dword	_ZN39_INTERNAL_749e3c18_4_k_cu_698bbb89_92084cuda3std3__45__cpo4cendE
	.align		8
        /*0030*/ 	.dword	_ZN39_INTERNAL_749e3c18_4_k_cu_698bbb89_92084cuda3std3__441_GLOBAL__N__749e3c18_4_k_cu_698bbb89_92086ignoreE
	.align		8
        /*0038*/ 	.dword	_ZN39_INTERNAL_749e3c18_4_k_cu_698bbb89_92084cuda3std3__419piecewise_constructE
	.align		8
        /*0040*/ 	.dword	_ZN39_INTERNAL_749e3c18_4_k_cu_698bbb89_92084cuda3std3__48in_placeE
	.align		8
        /*0048*/ 	.dword	_ZN39_INTERNAL_749e3c18_4_k_cu_698bbb89_92084cuda3std6ranges3__45__cpo4swapE
	.align		8
        /*0050*/ 	.dword	_ZN39_INTERNAL_749e3c18_4_k_cu_698bbb89_92084cuda3std6ranges3__45__cpo9iter_moveE
	.align		8
        /*0058*/ 	.dword	_ZN39_INTERNAL_749e3c18_4_k_cu_698bbb89_92084cute7productE
	.align		8
        /*0060*/ 	.dword	_ZN39_INTERNAL_749e3c18_4_k_cu_698bbb89_92084cute1_E
	.align		8
        /*0068*/ 	.dword	$str$22
	.align		8
        /*0070*/ 	.dword	$str$23


//--------------------- .text._ZN7cutlass13device_kernelINS_4gemm6kernel13GemmUniversalIN4cute5tupleIJiiiiEEENS1_10collective13CollectiveMmaINS1_34MainloopSm90TmaGmmaWarpSpecializedILi30ENS5_IJNS4_1CILi1EEESB_SB_EEENS1_32KernelTmaWarpSpecializedPingpongEEENS5_IJNSA_ILi64EEENSA_ILi176EEENSA_ILi16EEEEEENS_10bfloat16_tENS5_IJlSB_lEEESJ_SK_NS4_8TiledMMAINS4_8MMA_AtomIJNS4_4SM904GMMA27MMA_64x16x16_F32BF16BF16_SSILNSO_5MajorE0ELSQ_0ELNSO_7ScaleInE1ELSR_1EEEEEENS4_6LayoutISC_NS5_IJNSA_ILi0EEESV_SV_EEEEENS5_IJNS4_10UnderscoreESY_SY_EEEEENS4_13SM90_TMA_LOADENS4_14ComposedLayoutINS4_7SwizzleILi1ELi4ELi3EEENS4_18smem_ptr_flag_bitsILi16EEENSU_INS5_IJNSA_ILi8EEESH_EEENS5_IJSH_SB_EEEEEEEvNS4_8identityES11_S1B_vS1C_EENS_8epilogue10collective6detail29Sm90TmaWarpSpecializedAdapterINS1F_15DefaultEpilogueISJ_SK_SK_NS1E_6thread17LinearCombinationISJ_Li1EffLNS1J_9ScaleType4KindE0ELNS_15FloatRoundStyleE2ESJ_EENS1_15EpilogueDefaultEEEEEvvEEEEvNT_6ParamsE --------------------------
	.section	.text._ZN7cutlass13device_kernelINS_4gemm6kernel13GemmUniversalIN4cute5tupleIJiiiiEEENS1_10collective13CollectiveMmaINS1_34MainloopSm90TmaGmmaWarpSpecializedILi30ENS5_IJNS4_1CILi1EEESB_SB_EEENS1_32KernelTmaWarpSpecializedPingpongEEENS5_IJNSA_ILi64EEENSA_ILi176EEENSA_ILi16EEEEEENS_10bfloat16_tENS5_IJlSB_lEEESJ_SK_NS4_8TiledMMAINS4_8MMA_AtomIJNS4_4SM904GMMA27MMA_64x16x16_F32BF16BF16_SSILNSO_5MajorE0ELSQ_0ELNSO_7ScaleInE1ELSR_1EEEEEENS4_6LayoutISC_NS5_IJNSA_ILi0EEESV_SV_EEEEENS5_IJNS4_10UnderscoreESY_SY_EEEEENS4_13SM90_TMA_LOADENS4_14ComposedLayoutINS4_7SwizzleILi1ELi4ELi3EEENS4_18smem_ptr_flag_bitsILi16EEENSU_INS5_IJNSA_ILi8EEESH_EEENS5_IJSH_SB_EEEEEEEvNS4_8identityES11_S1B_vS1C_EENS_8epilogue10collective6detail29Sm90TmaWarpSpecializedAdapterINS1F_15DefaultEpilogueISJ_SK_SK_NS1E_6thread17LinearCombinationISJ_Li1EffLNS1J_9ScaleType4KindE0ELNS_15FloatRoundStyleE2ESJ_EENS1_15EpilogueDefaultEEEEEvvEEEEvNT_6ParamsE,"ax",@progbits
	.align	128
.text._ZN7cutlass13device_kernelINS_4gemm6kernel13GemmUniversalIN4cute5tupleIJiiiiEEENS1_10collective13CollectiveMmaINS1_34MainloopSm90TmaGmmaWarpSpecializedILi30ENS5_IJNS4_1CILi1EEESB_SB_EEENS1_32KernelTmaWarpSpecializedPingpongEEENS5_IJNSA_ILi64EEENSA_ILi176EEENSA_ILi16EEEEEENS_10bfloat16_tENS5_IJlSB_lEEESJ_SK_NS4_8TiledMMAINS4_8MMA_AtomIJNS4_4SM904GMMA27MMA_64x16x16_F32BF16BF16_SSILNSO_5MajorE0ELSQ_0ELNSO_7ScaleInE1ELSR_1EEEEEENS4_6LayoutISC_NS5_IJNSA_ILi0EEESV_SV_EEEEENS5_IJNS4_10UnderscoreESY_SY_EEEEENS4_13SM90_TMA_LOADENS4_14ComposedLayoutINS4_7SwizzleILi1ELi4ELi3EEENS4_18smem_ptr_flag_bitsILi16EEENSU_INS5_IJNSA_ILi8EEESH_EEENS5_IJSH_SB_EEEEEEEvNS4_8identityES11_S1B_vS1C_EENS_8epilogue10collective6detail29Sm90TmaWarpSpecializedAdapterINS1F_15DefaultEpilogueISJ_SK_SK_NS1E_6thread17LinearCombinationISJ_Li1EffLNS1J_9ScaleType4KindE0ELNS_15FloatRoundStyleE2ESJ_EENS1_15EpilogueDefaultEEEEEvvEEEEvNT_6ParamsE:
        .type           _ZN7cutlass13device_kernelINS_4gemm6kernel13GemmUniversalIN4cute5tupleIJiiiiEEENS1_10collective13CollectiveMmaINS1_34MainloopSm90TmaGmmaWarpSpecializedILi30ENS5_IJNS4_1CILi1EEESB_SB_EEENS1_32KernelTmaWarpSpecializedPingpongEEENS5_IJNSA_ILi64EEENSA_ILi176EEENSA_ILi16EEEEEENS_10bfloat16_tENS5_IJlSB_lEEESJ_SK_NS4_8TiledMMAINS4_8MMA_AtomIJNS4_4SM904GMMA27MMA_64x16x16_F32BF16BF16_SSILNSO_5MajorE0ELSQ_0ELNSO_7ScaleInE1ELSR_1EEEEEENS4_6LayoutISC_NS5_IJNSA_ILi0EEESV_SV_EEEEENS5_IJNS4_10UnderscoreESY_SY_EEEEENS4_13SM90_TMA_LOADENS4_14ComposedLayoutINS4_7SwizzleILi1ELi4ELi3EEENS4_18smem_ptr_flag_bitsILi16EEENSU_INS5_IJNSA_ILi8EEESH_EEENS5_IJSH_SB_EEEEEEEvNS4_8identityES11_S1B_vS1C_EENS_8epilogue10collective6detail29Sm90TmaWarpSpecializedAdapterINS1F_15DefaultEpilogueISJ_SK_SK_NS1E_6thread17LinearCombinationISJ_Li1EffLNS1J_9ScaleType4KindE0ELNS_15FloatRoundStyleE2ESJ_EENS1_15EpilogueDefaultEEEEEvvEEEEvNT_6ParamsE,@function
        .size           _ZN7cutlass13device_kernelINS_4gemm6kernel13GemmUniversalIN4cute5tupleIJiiiiEEENS1_10collective13CollectiveMmaINS1_34MainloopSm90TmaGmmaWarpSpecializedILi30ENS5_IJNS4_1CILi1EEESB_SB_EEENS1_32KernelTmaWarpSpecializedPingpongEEENS5_IJNSA_ILi64EEENSA_ILi176EEENSA_ILi16EEEEEENS_10bfloat16_tENS5_IJlSB_lEEESJ_SK_NS4_8TiledMMAINS4_8MMA_AtomIJNS4_4SM904GMMA27MMA_64x16x16_F32BF16BF16_SSILNSO_5MajorE0ELSQ_0ELNSO_7ScaleInE1ELSR_1EEEEEENS4_6LayoutISC_NS5_IJNSA_ILi0EEESV_SV_EEEEENS5_IJNS4_10UnderscoreESY_SY_EEEEENS4_13SM90_TMA_LOADENS4_14ComposedLayoutINS4_7SwizzleILi1ELi4ELi3EEENS4_18smem_ptr_flag_bitsILi16EEENSU_INS5_IJNSA_ILi8EEESH_EEENS5_IJSH_SB_EEEEEEEvNS4_8identityES11_S1B_vS1C_EENS_8epilogue10collective6detail29Sm90TmaWarpSpecializedAdapterINS1F_15DefaultEpilogueISJ_SK_SK_NS1E_6thread17LinearCombinationISJ_Li1EffLNS1J_9ScaleType4KindE0ELNS_15FloatRoundStyleE2ESJ_EENS1_15EpilogueDefaultEEEEEvvEEEEvNT_6ParamsE,(.L_x_298 - _ZN7cutlass13device_kernelINS_4gemm6kernel13GemmUniversalIN4cute5tupleIJiiiiEEENS1_10collective13CollectiveMmaINS1_34MainloopSm90TmaGmmaWarpSpecializedILi30ENS5_IJNS4_1CILi1EEESB_SB_EEENS1_32KernelTmaWarpSpecializedPingpongEEENS5_IJNSA_ILi64EEENSA_ILi176EEENSA_ILi16EEEEEENS_10bfloat16_tENS5_IJlSB_lEEESJ_SK_NS4_8TiledMMAINS4_8MMA_AtomIJNS4_4SM904GMMA27MMA_64x16x16_F32BF16BF16_SSILNSO_5MajorE0ELSQ_0ELNSO_7ScaleInE1ELSR_1EEEEEENS4_6LayoutISC_NS5_IJNSA_ILi0EEESV_SV_EEEEENS5_IJNS4_10UnderscoreESY_SY_EEEEENS4_13SM90_TMA_LOADENS4_14ComposedLayoutINS4_7SwizzleILi1ELi4ELi3EEENS4_18smem_ptr_flag_bitsILi16EEENSU_INS5_IJNSA_ILi8EEESH_EEENS5_IJSH_SB_EEEEEEEvNS4_8identityES11_S1B_vS1C_EENS_8epilogue10collective6detail29Sm90TmaWarpSpecializedAdapterINS1F_15DefaultEpilogueISJ_SK_SK_NS1E_6thread17LinearCombinationISJ_Li1EffLNS1J_9ScaleType4KindE0ELNS_15FloatRoundStyleE2ESJ_EENS1_15EpilogueDefaultEEEEEvvEEEEvNT_6ParamsE)
        .other          _ZN7cutlass13device_kernelINS_4gemm6kernel13GemmUniversalIN4cute5tupleIJiiiiEEENS1_10collective13CollectiveMmaINS1_34MainloopSm90TmaGmmaWarpSpecializedILi30ENS5_IJNS4_1CILi1EEESB_SB_EEENS1_32KernelTmaWarpSpecializedPingpongEEENS5_IJNSA_ILi64EEENSA_ILi176EEENSA_ILi16EEEEEENS_10bfloat16_tENS5_IJlSB_lEEESJ_SK_NS4_8TiledMMAINS4_8MMA_AtomIJNS4_4SM904GMMA27MMA_64x16x16_F32BF16BF16_SSILNSO_5MajorE0ELSQ_0ELNSO_7ScaleInE1ELSR_1EEEEEENS4_6LayoutISC_NS5_IJNSA_ILi0EEESV_SV_EEEEENS5_IJNS4_10UnderscoreESY_SY_EEEEENS4_13SM90_TMA_LOADENS4_14ComposedLayoutINS4_7SwizzleILi1ELi4ELi3EEENS4_18smem_ptr_flag_bitsILi16EEENSU_INS5_IJNSA_ILi8EEESH_EEENS5_IJSH_SB_EEEEEEEvNS4_8identityES11_S1B_vS1C_EENS_8epilogue10collective6detail29Sm90TmaWarpSpecializedAdapterINS1F_15DefaultEpilogueISJ_SK_SK_NS1E_6thread17LinearCombinationISJ_Li1EffLNS1J_9ScaleType4KindE0ELNS_15FloatRoundStyleE2ESJ_EENS1_15EpilogueDefaultEEEEEvvEEEEvNT_6ParamsE,@"STO_CUDA_ENTRY STV_DEFAULT"
_ZN7cutlass13device_kernelINS_4gemm6kernel13GemmUniversalIN4cute5tupleIJiiiiEEENS1_10collective13CollectiveMmaINS1_34MainloopSm90TmaGmmaWarpSpecializedILi30ENS5_IJNS4_1CILi1EEESB_SB_EEENS1_32KernelTmaWarpSpecializedPingpongEEENS5_IJNSA_ILi64EEENSA_ILi176EEENSA_ILi16EEEEEENS_10bfloat16_tENS5_IJlSB_lEEESJ_SK_NS4_8TiledMMAINS4_8MMA_AtomIJNS4_4SM904GMMA27MMA_64x16x16_F32BF16BF16_SSILNSO_5MajorE0ELSQ_0ELNSO_7ScaleInE1ELSR_1EEEEEENS4_6LayoutISC_NS5_IJNSA_ILi0EEESV_SV_EEEEENS5_IJNS4_10UnderscoreESY_SY_EEEEENS4_13SM90_TMA_LOADENS4_14ComposedLayoutINS4_7SwizzleILi1ELi4ELi3EEENS4_18smem_ptr_flag_bitsILi16EEENSU_INS5_IJNSA_ILi8EEESH_EEENS5_IJSH_SB_EEEEEEEvNS4_8identityES11_S1B_vS1C_EENS_8epilogue10collective6detail29Sm90TmaWarpSpecializedAdapterINS1F_15DefaultEpilogueISJ_SK_SK_NS1E_6thread17LinearCombinationISJ_Li1EffLNS1J_9ScaleType4KindE0ELNS_15FloatRoundStyleE2ESJ_EENS1_15EpilogueDefaultEEEEEvvEEEEvNT_6ParamsE:
[----:B------:R-:W0:Y:S02]  /*0000*/  LDC R1, c[0x0][0x28] ;  /* 0x00000a00ff017b82 */ /* 0x000e240000000800 */
[----:B0-----:R-:W-:Y:S01]  /*0010*/  VIADD R1, R1, 0xfffffff8 ;  /* 0xfffffff801017836 */ /* 0x001fe20000000000 */
[----:B------:R-:W0:Y:S01]  /*0020*/  S2R R4, SR_TID.X ;  /* 0x0000000000047919 */ /* 0x000e220000002100 */
[----:B------:R-:W-:Y:S01]  /*0030*/  ELECT P0, URZ, PT ;  /* 0x00000000003f782f */ /* 0x000fe20003800000 */
[----:B------:R-:W-:Y:S01]  /*0040*/  BSSY B0, `(.L_x_0) ;  /* 0x000000f000007945 */ /* 0x000fe20003800000 */
[--C-:B0-----:R-:W-:Y:S02]  /*0050*/  SHF.R.U32.HI R0, RZ, 0x5, R4.reuse ;  /* 0x00000005ff007819 */ /* 0x101fe40000011604 */
[----:B------:R-:W-:-:S03]  /*0060*/  SHF.R.U32.HI R5, RZ, 0x7, R4 ;  /* 0x00000007ff057819 */ /* 0x000fc60000011604 */
[----:B------:R-:W0:Y:S04]  /*0070*/  SHFL.IDX PT, R2, R0, RZ, 0x1f ;  /* 0x00001fff00027589 */ /* 0x000e2800000e0000 */
[----:B------:R1:W2:Y:S01]  /*0080*/  SHFL.IDX PT, R8, R5, RZ, 0x1f ;  /* 0x00001fff05087589 */ /* 0x0002a200000e0000 */
[----:B0-----:R-:W-:-:S13]  /*0090*/  ISETP.NE.OR P0, PT, R2, RZ, !P0 ;  /* 0x000000ff0200720c */ /* 0x001fda0004705670 */
[----:B-12---:R-:W-:Y:S05]  /*00a0*/  @P0 BRA `(.L_x_1) ;  /* 0x0000000000200947 */ /* 0x006fea0003800000 */
[----:B------:R-:W-:Y:S02]  /*00b0*/  ULDC.64 UR4, c[0x0][0x198] ;  /* 0x0000660000047ab9 */ /* 0x000fe40000000a00 */
[----:B------:R-:W-:Y:S02]  /*00c0*/  UIADD3 UR6, UP0, UR4, 0xf0, URZ ;  /* 0x000000f004067890 */ /* 0x000fe4000ff1e03f */
[----:B------:R-:W-:Y:S02]  /*00d0*/  UIADD3 UR4, UP1, UR4, 0x1f0, URZ ;  /* 0x000001f004047890 */ /* 0x000fe4000ff3e03f */
[----:B------:R-:W-:Y:S02]  /*00e0*/  UIADD3.X UR7, URZ, UR5, URZ, UP0, !UPT ;  /* 0x000000053f077290 */ /* 0x000fe400087fe43f */
[----:B------:R-:W-:-:S07]  /*00f0*/  UIADD3.X UR5, URZ, UR5, URZ, UP1, !UPT ;  /* 0x000000053f057290 */ /* 0x000fce0008ffe43f */
[----:B------:R0:W-:Y:S02]  /*0100*/  UTMACCTL.PF [UR6] ;  /* 0x00000000060079b9 */ /* 0x0001e40008040000 */
[----:B------:R0:W-:Y:S02]  /*0110*/  UTMACCTL.PF [UR4] ;  /* 0x00000000040079b9 */ /* 0x0001e40008040000 */
[----:B0-----:R-:W-:Y:S01]  /*0120*/  NOP ;  /* 0x0000000000007918 */ /* 0x001fe20000000000 */
.L_x_1:
[----:B------:R-:W-:Y:S05]  /*0130*/  BSYNC B0 ;  /* 0x0000000000007941 */ /* 0x000fea0003800000 */
.L_x_0:
[----:B------:R-:W0:Y:S02]  /*0140*/  SHFL.IDX PT, R3, R0, RZ, 0x1f ;  /* 0x00001fff00037589 */ /* 0x000e2400000e0000 */
[----:B0-----:R-:W-:-:S13]  /*0150*/  ISETP.NE.AND P0, PT, R3, RZ, PT ;  /* 0x000000ff0300720c */ /* 0x001fda0003f05270 */
[----:B------:R-:W-:Y:S05]  /*0160*/  @P0 BRA `(.L_x_2) ;  /* 0x0000000400340947 */ /* 0x000fea0003800000 */
[----:B------:R-:W-:Y:S01]  /*0170*/  ELECT P0, URZ, PT ;  /* 0x00000000003f782f */ /* 0x000fe20003800000 */
[----:B------:R-:W-:-:S12]  /*0180*/  BSSY B0, `(.L_x_2) ;  /* 0x000004b000007945 */ /* 0x000fd80003800000 */
[----:B------:R-:W-:Y:S05]  /*0190*/  @!P0 BRA `(.L_x_3) ;  /* 0x0000000400248947 */ /* 0x000fea0003800000 */
[----:B------:R-:W0:Y:S01]  /*01a0*/  S2UR UR8, SR_CgaCtaId ;  /* 0x00000000000879c3 */ /* 0x000e220000008800 */
[----:B------:R-:W-:Y:S01]  /*01b0*/  UMOV UR4, 0x400 ;  /* 0x0000040000047882 */ /* 0x000fe20000000000 */
[----:B------:R-:W-:Y:S01]  /*01c0*/  UMOV UR5, 0x1 ;  /* 0x0000000100057882 */ /* 0x000fe20000000000 */
[----:B------:R-:W-:Y:S02]  /*01d0*/  UMOV UR6, 0x80 ;  /* 0x0000008000067882 */ /* 0x000fe40000000000 */
[----:B------:R-:W-:-:S04]  /*01e0*/  UIADD3 UR6, -UR6, 0x100000, URZ ;  /* 0x0010000006067890 */ /* 0x000fc8000fffe13f */
[----:B------:R-:W-:Y:S02]  /*01f0*/  USHF.L.U32 UR7, UR6, 0xb, URZ ;  /* 0x0000000b06077899 */ /* 0x000fe4000800063f */
[----:B------:R-:W-:Y:S02]  /*0200*/  USHF.L.U32 UR6, UR6, 0x1, URZ ;  /* 0x0000000106067899 */ /* 0x000fe4000800063f */
[----:B0-----:R-:W-:Y:S02]  /*0210*/  ULEA UR8, UR8, UR4, 0x18 ;  /* 0x0000000408087291 */ /* 0x001fe4000f8ec03f */
[----:B------:R-:W-:-:S04]  /*0220*/  UIADD3 UR4, -UR5, 0x100000, URZ ;  /* 0x0010000005047890 */ /* 0x000fc8000fffe13f */
[----:B------:R-:W-:Y:S02]  /*0230*/  USHF.L.U32 UR5, UR4, 0xb, URZ ;  /* 0x0000000b04057899 */ /* 0x000fe4000800063f */
[----:B------:R-:W-:Y:S01]  /*0240*/  USHF.L.U32 UR4, UR4, 0x1, URZ ;  /* 0x0000000104047899 */ /* 0x000fe2000800063f */
[----:B------:R-:W0:Y:S11]  /*0250*/  FENCE.VIEW.ASYNC.S ;  /* 0x00000000000073c6 */ /* 0x000e360000000000 */
[----:B0-----:R0:W1:Y:S01]  /*0260*/  SYNCS.EXCH.64 URZ, [UR8], UR4 ;  /* 0x00000004083f75b2 */ /* 0x0010620008000100 */
[----:B------:R0:W2:Y:S01]  /*0270*/  SYNCS.EXCH.64 URZ, [UR8+0xf0], UR6 ;  /* 0x0000f006083f75b2 */ /* 0x0000a20008000100 */
[----:B------:R0:W3:Y:S01]  /*0280*/  SYNCS.EXCH.64 URZ, [UR8+0x8], UR4 ;  /* 0x00000804083f75b2 */ /* 0x0000e20008000100 */
[----:B------:R0:W4:Y:S01]  /*0290*/  SYNCS.EXCH.64 URZ, [UR8+0xf8], UR6 ;  /* 0x0000f806083f75b2 */ /* 0x0001220008000100 */
[----:B------:R0:W0:Y:S01]  /*02a0*/  SYNCS.EXCH.64 URZ, [UR8+0x10], UR4 ;  /* 0x00001004083f75b2 */ /* 0x0000220008000100 */
        /* <DEDUP_REMOVED lines=55> */
[----:B-1234-:R-:W-:Y:S01]  /*0620*/  NOP ;  /* 0x0000000000007918 */ /* 0x01efe20000000000 */
.L_x_3:
[----:B0-----:R-:W-:Y:S05]  /*0630*/  BSYNC B0 ;  /* 0x0000000000007941 */ /* 0x001fea0003800000 */
.L_x_2:
[----:B------:R-:W0:Y:S01]  /*0640*/  SHFL.IDX PT, R6, R0, RZ, 0x1f ;  /* 0x00001fff00067589 */ /* 0x000e2200000e0000 */
[----:B------:R-:W-:Y:S01]  /*0650*/  ELECT P0, URZ, PT ;  /* 0x00000000003f782f */ /* 0x000fe20003800000 */
[----:B------:R-:W-:Y:S01]  /*0660*/  NOP ;  /* 0x0000000000007918 */ /* 0x000fe20000000000 */
[----:B------:R-:W-:Y:S01]  /*0670*/  ELECT P1, URZ, PT ;  /* 0x00000000003f782f */ /* 0x000fe20003820000 */
[----:B------:R-:W1:Y:S01]  /*0680*/  SHFL.IDX PT, R3, R0, RZ, 0x1f ;  /* 0x00001fff00037589 */ /* 0x000e6200000e0000 */
[----:B------:R-:W-:Y:S01]  /*0690*/  UMOV UR4, 0x20 ;  /* 0x0000002000047882 */ /* 0x000fe20000000000 */
[----:B------:R-:W-:Y:S01]  /*06a0*/  UMOV UR11, 0x80 ;  /* 0x00000080000b7882 */ /* 0x000fe20000000000 */
[----:B------:R-:W-:Y:S01]  /*06b0*/  NOP ;  /* 0x0000000000007918 */ /* 0x000fe20000000000 */
[C---:B------:R-:W-:Y:S01]  /*06c0*/  VIADD R33, R8.reuse, 0xffffffff ;  /* 0xffffffff08217836 */ /* 0x040fe20000000000 */
[----:B------:R-:W2:Y:S01]  /*06d0*/  SHFL.IDX PT, R5, R5, RZ, 0x1f ;  /* 0x00001fff05057589 */ /* 0x000ea200000e0000 */
[----:B------:R-:W-:Y:S01]  /*06e0*/  ULDC.64 UR36, c[0x0][0x208] ;  /* 0x0000820000247ab9 */ /* 0x000fe20000000a00 */
[----:B------:R-:W-:-:S02]  /*06f0*/  ISETP.NE.AND P2, PT, R8, RZ, PT ;  /* 0x000000ff0800720c */ /* 0x000fc40003f45270 */
[----:B------:R-:W-:Y:S02]  /*0700*/  ISETP.GE.U32.AND P3, PT, R33, 0x2, PT ;  /* 0x000000022100780c */ /* 0x000fe40003f66070 */
[----:B0-----:R-:W-:Y:S02]  /*0710*/  ISETP.NE.OR P0, PT, R6, RZ, !P0 ;  /* 0x000000ff0600720c */ /* 0x001fe40004705670 */
[----:B-1----:R-:W-:Y:S02]  /*0720*/  ISETP.NE.OR P1, PT, R3, RZ, !P1 ;  /* 0x000000ff0300720c */ /* 0x002fe40004f25670 */
[----:B------:R-:W-:-:S04]  /*0730*/  SHF.R.S32.HI R3, RZ, 0x1f, R2 ;  /* 0x0000001fff037819 */ /* 0x000fc80000011402 */
[----:B------:R-:W-:-:S05]  /*0740*/  LEA.HI R3, R3, R2, RZ, 0x2 ;  /* 0x0000000203037211 */ /* 0x000fca00078f10ff */
[----:B------:R-:W-:Y:S01]  /*0750*/  VOTEU.ALL UP0, P0 ;  /* 0x00000000003f7886 */ /* 0x000fe20000000000 */
[----:B------:R-:W-:Y:S01]  /*0760*/  LOP3.LUT R3, R3, 0xfffffffc, RZ, 0xc0, !PT ;  /* 0xfffffffc03037812 */ /* 0x000fe200078ec0ff */
[----:B------:R-:W-:-:S03]  /*0770*/  VOTEU.ALL UP1, P1 ;  /* 0x00000000003f7886 */ /* 0x000fc60000820000 */
[----:B------:R-:W0:Y:S01]  /*0780*/  @!UP0 S2UR UR7, SR_CgaCtaId ;  /* 0x00000000000789c3 */ /* 0x000e220000008800 */
[----:B------:R-:W-:Y:S01]  /*0790*/  @!UP0 UMOV UR6, 0x400 ;  /* 0x0000040000068882 */ /* 0x000fe20000000000 */
[----:B------:R-:W-:-:S04]  /*07a0*/  @!UP0 UIADD3 UR4, -UR4, 0x100000, URZ ;  /* 0x0010000004048890 */ /* 0x000fc8000fffe13f */
[----:B------:R-:W-:Y:S02]  /*07b0*/  @!UP0 USHF.L.U32 UR5, UR4, 0xb, URZ ;  /* 0x0000000b04058899 */ /* 0x000fe4000800063f */
[----:B------:R-:W-:Y:S01]  /*07c0*/  @!UP0 USHF.L.U32 UR4, UR4, 0x1, URZ ;  /* 0x0000000104048899 */ /* 0x000fe2000800063f */
[----:B------:R-:W-:Y:S01]  /*07d0*/  IMAD.IADD R0, R2, 0x1, -R3 ;  /* 0x0000000102007824 */ /* 0x000fe200078e0a03 */
[----:B------:R-:W-:Y:S01]  /*07e0*/  @!UP1 UMOV UR9, 0x400 ;  /* 0x0000040000099882 */ /* 0x000fe20000000000 */
[----:B------:R-:W-:Y:S01]  /*07f0*/  VOTEU.ALL UP2, P1 ;  /* 0x00000000003f7886 */ /* 0x000fe20000840000 */
[----:B------:R-:W-:Y:S01]  /*0800*/  VOTEU.ALL UP3, P1 ;  /* 0x00000000003f7886 */ /* 0x000fe20000860000 */
[----:B------:R-:W-:Y:S01]  /*0810*/  VOTEU.ALL UP4, P1 ;  /* 0x00000000003f7886 */ /* 0x000fe20000880000 */
[----:B------:R-:W1:Y:S01]  /*0820*/  @!UP1 S2UR UR10, SR_CgaCtaId ;  /* 0x00000000000a99c3 */ /* 0x000e620000008800 */
[----:B------:R-:W-:Y:S01]  /*0830*/  VOTEU.ALL UP5, P1 ;  /* 0x00000000003f7886 */ /* 0x000fe200008a0000 */
[----:B------:R-:W-:-:S04]  /*0840*/  SHF.R.S32.HI R3, RZ, 0x1f, R4 ;  /* 0x0000001fff037819 */ /* 0x000fc80000011404 */
[----:B------:R-:W-:-:S04]  /*0850*/  LEA.HI R3, R3, R4, RZ, 0x7 ;  /* 0x0000000403037211 */ /* 0x000fc800078f38ff */
[----:B------:R-:W-:-:S05]  /*0860*/  LOP3.LUT R3, R3, 0xffffff80, RZ, 0xc0, !PT ;  /* 0xffffff8003037812 */ /* 0x000fca00078ec0ff */
[----:B------:R-:W-:Y:S01]  /*0870*/  IMAD.IADD R3, R4, 0x1, -R3 ;  /* 0x0000000104037824 */ /* 0x000fe200078e0a03 */
[----:B0-----:R-:W-:Y:S02]  /*0880*/  @!UP0 ULEA UR8, UR7, UR6, 0x18 ;  /* 0x0000000607088291 */ /* 0x001fe4000f8ec03f */
[----:B------:R-:W-:-:S04]  /*0890*/  @!UP1 UIADD3 UR6, -UR11, 0x100000, URZ ;  /* 0x001000000b069890 */ /* 0x000fc8000fffe13f */
[----:B------:R-:W-:Y:S02]  /*08a0*/  @!UP1 USHF.L.U32 UR7, UR6, 0xb, URZ ;  /* 0x0000000b06079899 */ /* 0x000fe4000800063f */
[----:B------:R-:W-:Y:S01]  /*08b0*/  @!UP1 USHF.L.U32 UR6, UR6, 0x1, URZ ;  /* 0x0000000106069899 */ /* 0x000fe2000800063f */
[----:B------:R-:W-:Y:S01]  /*08c0*/  VOTEU.ALL UP0, P0 ;  /* 0x00000000003f7886 */ /* 0x000fe20000000000 */
[----:B-1----:R-:W-:Y:S01]  /*08d0*/  @!UP1 ULEA UR9, UR10, UR9, 0x18 ;  /* 0x000000090a099291 */ /* 0x002fe2000f8ec03f */
[----:B------:R-:W-:Y:S02]  /*08e0*/  VOTEU.ALL UP1, P0 ;  /* 0x00000000003f7886 */ /* 0x000fe40000020000 */
[----:B------:R-:W-:Y:S01]  /*08f0*/  ULDC.64 UR10, c[0x0][0x598] ;  /* 0x00016600000a7ab9 */ /* 0x000fe20000000a00 */
[----:B------:R-:W-:Y:S01]  /*0900*/  ISETP.NE.AND P0, PT, R0, 0x3, PT ;  /* 0x000000030000780c */ /* 0x000fe20003f05270 */
[----:B------:R-:W0:Y:S02]  /*0910*/  FENCE.VIEW.ASYNC.S ;  /* 0x00000000000073c6 */ /* 0x000e240000000000 */
[----:B0-----:R0:W1:Y:S01]  /*0920*/  @!UP0 SYNCS.EXCH.64 URZ, [UR8+0x210], UR4 ;  /* 0x00021004083f85b2 */ /* 0x0010620008000100 */
[----:B------:R-:W-:-:S02]  /*0930*/  ISETP.NE.U32.AND P1, PT, RZ, UR10, PT ;  /* 0x0000000aff007c0c */ /* 0x000fc4000bf25070 */
[----:B------:R-:W-:Y:S02]  /*0940*/  ISETP.EQ.OR P0, PT, R0, RZ, !P0 ;  /* 0x000000ff0000720c */ /* 0x000fe40004702670 */
[----:B------:R-:W-:Y:S02]  /*0950*/  ISETP.NE.AND.EX P1, PT, RZ, UR11, PT, P1 ;  /* 0x0000000bff007c0c */ /* 0x000fe4000bf25310 */
[----:B------:R-:W-:-:S04]  /*0960*/  ISETP.EQ.AND P0, PT, R8, RZ, P0 ;  /* 0x000000ff0800720c */ /* 0x000fc80000702270 */
[----:B------:R-:W-:-:S04]  /*0970*/  SEL R16, RZ, 0x1, !P0 ;  /* 0x00000001ff107807 */ /* 0x000fc80004000000 */
[----:B------:R-:W-:Y:S01]  /*0980*/  SEL R16, R16, 0x2, P3 ;  /* 0x0000000210107807 */ /* 0x000fe20001800000 */
[----:B------:R0:W1:Y:S01]  /*0990*/  @!UP1 SYNCS.EXCH.64 URZ, [UR8+0x218], UR4 ;  /* 0x00021804083f95b2 */ /* 0x0000620008000100 */
[----:B------:R-:W-:Y:S01]  /*09a0*/  NOP ;  /* 0x0000000000007918 */ /* 0x000fe20000000000 */
[----:B------:R0:W1:Y:S01]  /*09b0*/  @!UP2 SYNCS.EXCH.64 URZ, [UR9+0x1f0], UR6 ;  /* 0x0001f006093fa5b2 */ /* 0x0000620008000100 */
[----:B------:R0:W1:Y:S01]  /*09c0*/  @!UP3 SYNCS.EXCH.64 URZ, [UR9+0x1f8], UR6 ;  /* 0x0001f806093fb5b2 */ /* 0x0000620008000100 */
[----:B------:R0:W1:Y:S01]  /*09d0*/  @!UP4 SYNCS.EXCH.64 URZ, [UR9+0x200], UR6 ;  /* 0x00020006093fc5b2 */ /* 0x0000620008000100 */
[----:B------:R0:W1:Y:S01]  /*09e0*/  @!UP5 SYNCS.EXCH.64 URZ, [UR9+0x208], UR6 ;  /* 0x00020806093fd5b2 */ /* 0x0000620008000100 */
[----:B------:R-:W-:Y:S01]  /*09f0*/  NOP ;  /* 0x0000000000007918 */ /* 0x000fe20000000000 */
[----:B-1----:R-:W-:Y:S06]  /*0a00*/  BAR.SYNC.DEFER_BLOCKING 0x0 ;  /* 0x0000000000007b1d */ /* 0x002fec0000010000 */
[----:B0-2---:R-:W-:Y:S05]  /*0a10*/  @!P1 BRA `(.L_x_4) ;  /* 0x00000000001c9947 */ /* 0x005fea0003800000 */
[----:B------:R-:W0:Y:S02]  /*0a20*/  LDC.64 R6, c[0x0][0x598] ;  /* 0x00016600ff067b82 */ /* 0x000e240000000a00 */
[----:B0-----:R-:W2:Y:S02]  /*0a30*/  LDG.E.64 R6, desc[UR36][R6.64] ;  /* 0x0000002406067981 */ /* 0x001ea4000c1e1b00 */
[----:B--2---:R-:W-:-:S04]  /*0a40*/  ISETP.NE.U32.AND P0, PT, R6, RZ, PT ;  /* 0x000000ff0600720c */ /* 0x004fc80003f05070 */
[----:B------:R-:W-:-:S13]  /*0a50*/  ISETP.NE.AND.EX P0, PT, R7, RZ, PT, P0 ;  /* 0x000000ff0700720c */ /* 0x000fda0003f05300 */
[----:B------:R-:W-:Y:S05]  /*0a60*/  @!P0 BRA `(.L_x_4) ;  /* 0x0000000000088947 */ /* 0x000fea0003800000 */
[----:B------:R1:W5:Y:S01]  /*0a70*/  LD.E R112, desc[UR36][R6.64] ;  /* 0x0000002406707980 */ /* 0x000362000c101900 */
[----:B------:R-:W-:Y:S05]  /*0a80*/  BRA `(.L_x_5) ;  /* 0x0000000000247947 */ /* 0x000fea0003800000 */
.L_x_4:
[----:B------:R-:W-:Y:S02]  /*0a90*/  ULDC.64 UR4, c[0x0][0x588] ;  /* 0x0001620000047ab9 */ /* 0x000fe40000000a00 */
[----:B------:R-:W-:-:S04]  /*0aa0*/  ISETP.NE.U32.AND P0, PT, RZ, UR4, PT ;  /* 0x00000004ff007c0c */ /* 0x000fc8000bf05070 */
[----:B------:R-:W-:-:S13]  /*0ab0*/  ISETP.NE.AND.EX P0, PT, RZ, UR5, PT, P0 ;  /* 0x00000005ff007c0c */ /* 0x000fda000bf05300 */
[----:B------:R-:W-:Y:S05]  /*0ac0*/  @!P0 BRA `(.L_x_6) ;  /* 0x00000000000c8947 */ /* 0x000fea0003800000 */
[----:B------:R-:W0:Y:S02]  /*0ad0*/  LDC.64 R112, c[0x0][0x588] ;  /* 0x00016200ff707b82 */ /* 0x000e240000000a00 */
[----:B0-----:R0:W5:Y:S01]  /*0ae0*/  LDG.E R112, desc[UR36][R112.64] ;  /* 0x0000002470707981 */ /* 0x001162000c1e1900 */
[----:B------:R-:W-:Y:S05]  /*0af0*/  BRA `(.L_x_5) ;  /* 0x0000000000087947 */ /* 0x000fea0003800000 */
.L_x_6:
[----:B------:R-:W-:Y:S02]  /*0b00*/  ULDC UR4, c[0x0][0x580] ;  /* 0x0001600000047ab9 */ /* 0x000fe40000000800 */
[----:B------:R-:W-:-:S07]  /*0b10*/  IMAD.U32 R112, RZ, RZ, UR4 ;  /* 0x00000004ff707e24 */ /* 0x000fce000f8e00ff */
.L_x_5:
[----:B------:R-:W-:Y:S02]  /*0b20*/  ULDC.64 UR4, c[0x0][0x5a0] ;  /* 0x0001680000047ab9 */ /* 0x000fe40000000a00 */
[----:B------:R-:W-:-:S04]  /*0b30*/  ISETP.NE.U32.AND P0, PT, RZ, UR4, PT ;  /* 0x00000004ff007c0c */ /* 0x000fc8000bf05070 */
[----:B------:R-:W-:-:S13]  /*0b40*/  ISETP.NE.AND.EX P0, PT, RZ, UR5, PT, P0 ;  /* 0x00000005ff007c0c */ /* 0x000fda000bf05300 */
[----:B------:R-:W-:Y:S05]  /*0b50*/  @!P0 BRA `(.L_x_7) ;  /* 0x00000000001c8947 */ /* 0x000fea0003800000 */
[----:B-1----:R-:W1:Y:S02]  /*0b60*/  LDC.64 R6, c[0x0][0x5a0] ;  /* 0x00016800ff067b82 */ /* 0x002e640000000a00 */
[----:B-1----:R-:W2:Y:S02]  /*0b70*/  LDG.E.64 R6, desc[UR36][R6.64] ;  /* 0x0000002406067981 */ /* 0x002ea4000c1e1b00 */
[----:B--2---:R-:W-:-:S04]  /*0b80*/  ISETP.NE.U32.AND P0, PT, R6, RZ, PT ;  /* 0x000000ff0600720c */ /* 0x004fc80003f05070 */
[----:B------:R-:W-:-:S13]  /*0b90*/  ISETP.NE.AND.EX P0, PT, R7, RZ, PT, P0 ;  /* 0x000000ff0700720c */ /* 0x000fda0003f05300 */
[----:B------:R-:W-:Y:S05]  /*0ba0*/  @!P0 BRA `(.L_x_7) ;  /* 0x0000000000088947 */ /* 0x000fea0003800000 */
[----:B0-----:R2:W5:Y:S01]  /*0bb0*/  LD.E R113, desc[UR36][R6.64] ;  /* 0x0000002406717980 */ /* 0x001562000c101900 */
[----:B------:R-:W-:Y:S05]  /*0bc0*/  BRA `(.L_x_8) ;  /* 0x0000000000247947 */ /* 0x000fea0003800000 */
.L_x_7:
[----:B------:R-:W-:Y:S02]  /*0bd0*/  ULDC.64 UR4, c[0x0][0x590] ;  /* 0x0001640000047ab9 */ /* 0x000fe40000000a00 */
[----:B------:R-:W-:-:S04]  /*0be0*/  ISETP.NE.U32.AND P0, PT, RZ, UR4, PT ;  /* 0x00000004ff007c0c */ /* 0x000fc8000bf05070 */
[----:B------:R-:W-:-:S13]  /*0bf0*/  ISETP.NE.AND.EX P0, PT, RZ, UR5, PT, P0 ;  /* 0x00000005ff007c0c */ /* 0x000fda000bf05300 */
[----:B------:R-:W-:Y:S05]  /*0c00*/  @!P0 BRA `(.L_x_9) ;  /* 0x00000000000c8947 */ /* 0x000fea0003800000 */
[----:B-1----:R-:W0:Y:S02]  /*0c10*/  LDC.64 R6, c[0x0][0x590] ;  /* 0x00016400ff067b82 */ /* 0x002e240000000a00 */
[----:B0-----:R0:W5:Y:S01]  /*0c20*/  LDG.E R113, desc[UR36][R6.64] ;  /* 0x0000002406717981 */ /* 0x001162000c1e1900 */
[----:B------:R-:W-:Y:S05]  /*0c30*/  BRA `(.L_x_8) ;  /* 0x0000000000087947 */ /* 0x000fea0003800000 */
.L_x_9:
[----:B------:R-:W-:Y:S02]  /*0c40*/  ULDC UR4, c[0x0][0x584] ;  /* 0x0001610000047ab9 */ /* 0x000fe40000000800 */
[----:B0-----:R-:W-:-:S07]  /*0c50*/  IMAD.U32 R113, RZ, RZ, UR4 ;  /* 0x00000004ff717e24 */ /* 0x001fce000f8e00ff */
.L_x_8:
[----:B------:R-:W3:Y:S01]  /*0c60*/  LDC R2, c[0x0][0x65c] ;  /* 0x00019700ff027b82 */ /* 0x000ee20000000800 */
[----:B------:R-:W4:Y:S01]  /*0c70*/  S2R R14, SR_CTAID.Y ;  /* 0x00000000000e7919 */ /* 0x000f220000002600 */
[----:B------:R-:W-:Y:S01]  /*0c80*/  ULDC UR6, c[0x0][0x28c] ;  /* 0x0000a30000067ab9 */ /* 0x000fe20000000800 */
[----:B------:R-:W-:Y:S01]  /*0c90*/  ISETP.NE.AND P0, PT, R8, 0x2, PT ;  /* 0x000000020800780c */ /* 0x000fe20003f05270 */
[----:B------:R-:W-:Y:S01]  /*0ca0*/  UIADD3 UR6, UR6, 0xf, URZ ;  /* 0x0000000f06067890 */ /* 0x000fe2000fffe03f */
[----:B012---:R-:W0:Y:S01]  /*0cb0*/  S2R R6, SR_CTAID.X ;  /* 0x0000000000067919 */ /* 0x007e220000002500 */
[----:B------:R-:W-:Y:S01]  /*0cc0*/  IMAD.MOV.U32 R7, RZ, RZ, RZ ;  /* 0x000000ffff077224 */ /* 0x000fe200078e00ff */
[----:B------:R-:W-:Y:S01]  /*0cd0*/  UMOV UR38, URZ ;  /* 0x0000003f00267c82 */ /* 0x000fe20008000000 */
[----:B------:R-:W-:Y:S01]  /*0ce0*/  USHF.R.S32.HI UR7, URZ, 0x1f, UR6 ;  /* 0x0000001f3f077899 */ /* 0x000fe20008011406 */
[----:B------:R-:W-:Y:S01]  /*0cf0*/  UMOV UR39, URZ ;  /* 0x0000003f00277c82 */ /* 0x000fe20008000000 */
[----:B------:R-:W-:-:S02]  /*0d00*/  ULDC.64 UR8, c[0x0][0x650] ;  /* 0x0001940000087ab9 */ /* 0x000fc40000000a00 */
[----:B------:R-:W-:-:S04]  /*0d10*/  ULEA.HI UR7, UR7, UR6, URZ, 0x4 ;  /* 0x0000000607077291 */ /* 0x000fc8000f8f203f */
[----:B------:R-:W-:Y:S01]  /*0d20*/  USHF.R.S32.HI UR40, URZ, 0x4, UR7 ;  /* 0x000000043f287899 */ /* 0x000fe20008011407 */
[----:B---3--:R-:W-:-:S13]  /*0d30*/  ISETP.NE.AND P1, PT, R2, 0x1, PT ;  /* 0x000000010200780c */ /* 0x008fda0003f25270 */
[----:B------:R-:W0:Y:S01]  /*0d40*/  @P1 LDC R19, c[0x0][0x10] ;  /* 0x00000400ff131b82 */ /* 0x000e220000000800 */
[----:B----4-:R-:W-:Y:S02]  /*0d50*/  @P1 IMAD.MOV.U32 R8, RZ, RZ, R14 ;  /* 0x000000ffff081224 */ /* 0x010fe400078e000e */
[----:B------:R-:W-:Y:S02]  /*0d60*/  @P1 IMAD.MOV.U32 R9, RZ, RZ, RZ ;  /* 0x000000ffff091224 */ /* 0x000fe400078e00ff */
[----:B------:R-:W-:-:S03]  /*0d70*/  @P1 IMAD.MOV.U32 R17, RZ, RZ, RZ ;  /* 0x000000ffff111224 */ /* 0x000fc600078e00ff */
[----:B------:R-:W1:Y:S01]  /*0d80*/  @!P1 LDC R11, c[0x0][0xc] ;  /* 0x00000300ff0b9b82 */ /* 0x000e620000000800 */
[----:B------:R-:W-:Y:S01]  /*0d90*/  ULDC UR4, c[0x0][0xc] ;  /* 0x0000030000047ab9 */ /* 0x000fe20000000800 */
[----:B------:R-:W-:Y:S02]  /*0da0*/  ULDC UR5, c[0x0][0x10] ;  /* 0x0000040000057ab9 */ /* 0x000fe40000000800 */
[----:B------:R-:W-:-:S04]  /*0db0*/  UIMAD.WIDE.U32 UR4, UR4, UR5, URZ ;  /* 0x00000005040472a5 */ /* 0x000fc8000f8e003f */
[----:B------:R-:W2:Y:S01]  /*0dc0*/  LDC R2, c[0x0][0x14] ;  /* 0x00000500ff027b82 */ /* 0x000ea20000000800 */
[----:B0-----:R-:W-:-:S04]  /*0dd0*/  @P1 IMAD.WIDE.U32 R18, R6, R19, R8 ;  /* 0x0000001306121225 */ /* 0x001fc800078e0008 */
[----:B------:R-:W-:Y:S02]  /*0de0*/  @P1 IMAD.IADD R17, R19, 0x1, R17 ;  /* 0x0000000113111824 */ /* 0x000fe400078e0211 */
[----:B-1----:R-:W-:-:S04]  /*0df0*/  @!P1 IMAD.WIDE.U32 R8, R11, R14, R6 ;  /* 0x0000000e0b089225 */ /* 0x002fc800078e0006 */
[----:B------:R-:W-:Y:S02]  /*0e00*/  @!P1 IMAD.MOV.U32 R18, RZ, RZ, R8 ;  /* 0x000000ffff129224 */ /* 0x000fe400078e0008 */
[----:B------:R-:W-:Y:S02]  /*0e10*/  @!P1 IMAD.MOV.U32 R17, RZ, RZ, R9 ;  /* 0x000000ffff119224 */ /* 0x000fe400078e0009 */
[----:B--2---:R-:W-:-:S04]  /*0e20*/  IMAD.WIDE.U32 R12, R2, UR4, RZ ;  /* 0x00000004020c7c25 */ /* 0x004fc8000f8e00ff */
[----:B------:R-:W-:Y:S01]  /*0e30*/  IMAD R23, R2, UR5, RZ ;  /* 0x0000000502177c24 */ /* 0x000fe2000f8e02ff */
[----:B------:R0:W-:Y:S03]  /*0e40*/  STL.64 [R1], R12 ;  /* 0x0000000c01007387 */ /* 0x0001e60000100a00 */
[----:B------:R-:W-:Y:S01]  /*0e50*/  IMAD.IADD R23, R13, 0x1, R23 ;  /* 0x000000010d177824 */ /* 0x000fe200078e0217 */
[----:B------:R-:W-:Y:S06]  /*0e60*/  @P0 BRA `(.L_x_10) ;  /* 0x0000000000200947 */ /* 0x000fec0003800000 */
[----:B------:R-:W-:Y:S01]  /*0e70*/  UISETP.GE.U32.AND UP0, UPT, UR40, 0x1e, UPT ;  /* 0x0000001e2800788c */ /* 0x000fe2000bf06070 */
[----:B------:R-:W-:Y:S01]  /*0e80*/  IADD3 R18, P0, R18, R12, RZ ;  /* 0x0000000c12127210 */ /* 0x000fe20007f1e0ff */
[----:B------:R-:W-:Y:S01]  /*0e90*/  UIMAD.WIDE.U32 UR4, UR40, -0x77777777, URZ ;  /* 0x88888889280478a5 */ /* 0x000fe2000f8e003f */
[----:B------:R-:W-:-:S03]  /*0ea0*/  UMOV UR39, URZ ;  /* 0x0000003f00277c82 */ /* 0x000fc60008000000 */
[----:B------:R-:W-:Y:S01]  /*0eb0*/  USHF.R.U32.HI UR4, URZ, 0x4, UR5 ;  /* 0x000000043f047899 */ /* 0x000fe20008011605 */
[----:B------:R-:W-:-:S03]  /*0ec0*/  IMAD.X R17, R23, 0x1, R17, P0 ;  /* 0x0000000117117824 */ /* 0x000fc600000e0611 */
[----:B------:R-:W-:Y:S02]  /*0ed0*/  UIMAD UR38, UR4, -0x1e, UR40 ;  /* 0xffffffe2042678a4 */ /* 0x000fe4000f8e0228 */
[----:B------:R-:W-:-:S12]  /*0ee0*/  @UP0 ULOP3.LUT UR39, UR4, 0x1, URZ, 0xc0, !UPT ;  /* 0x0000000104270892 */ /* 0x000fd8000f8ec03f */
.L_x_10:
[----:B------:R-:W-:Y:S01]  /*0ef0*/  ISETP.GE.U32.AND P0, PT, R18, UR8, PT ;  /* 0x0000000812007c0c */ /* 0x000fe2000bf06070 */
[----:B------:R-:W-:Y:S01]  /*0f00*/  IMAD.MOV.U32 R19, RZ, RZ, -0x1 ;  /* 0xffffffffff137424 */ /* 0x000fe200078e00ff */
[----:B------:R-:W-:Y:S01]  /*0f10*/  PRMT R8, RZ, 0x7610, R8 ;  /* 0x00007610ff087816 */ /* 0x000fe20000000008 */
[----:B------:R-:W-:Y:S01]  /*0f20*/  IMAD.MOV.U32 R22, RZ, RZ, -0x1 ;  /* 0xffffffffff167424 */ /* 0x000fe200078e00ff */
[----:B------:R-:W-:Y:S01]  /*0f30*/  ISETP.GE.U32.AND.EX P0, PT, R17, UR9, PT, P0 ;  /* 0x0000000911007c0c */ /* 0x000fe2000bf06100 */
[----:B------:R-:W-:-:S12]  /*0f40*/  IMAD.MOV.U32 R2, RZ, RZ, -0x1 ;  /* 0xffffffffff027424 */ /* 0x000fd800078e00ff */
[----:B------:R-:W-:Y:S05]  /*0f50*/  @P0 BRA `(.L_x_11) ;  /* 0x00000004005c0947 */ /* 0x000fea0003800000 */
[----:B------:R-:W1:Y:S01]  /*0f60*/  LDC.64 R20, c[0x0][0x628] ;  /* 0x00018a00ff147b82 */ /* 0x000e620000000a00 */
[----:B------:R-:W-:Y:S02]  /*0f70*/  IMAD.MOV.U32 R8, RZ, RZ, R18 ;  /* 0x000000ffff087224 */ /* 0x000fe400078e0012 */
[----:B------:R-:W-:-:S05]  /*0f80*/  IMAD.MOV.U32 R9, RZ, RZ, R17 ;  /* 0x000000ffff097224 */ /* 0x000fca00078e0011 */
[----:B------:R-:W2:Y:S08]  /*0f90*/  LDC R2, c[0x0][0x630] ;  /* 0x00018c00ff027b82 */ /* 0x000eb00000000800 */
[----:B------:R-:W3:Y:S01]  /*0fa0*/  LDC.64 R24, c[0x0][0x620] ;  /* 0x00018800ff187b82 */ /* 0x000ee20000000a00 */
[----:B-1----:R-:W-:-:S04]  /*0fb0*/  ISETP.NE.U32.AND P0, PT, R20, RZ, PT ;  /* 0x000000ff1400720c */ /* 0x002fc80003f05070 */
[----:B------:R-:W-:-:S13]  /*0fc0*/  ISETP.NE.AND.EX P0, PT, R21, RZ, PT, P0 ;  /* 0x000000ff1500720c */ /* 0x000fda0003f05300 */
[----:B--23--:R-:W-:Y:S05]  /*0fd0*/  @!P0 BRA `(.L_x_12) ;  /* 0x0000000000288947 */ /* 0x00cfea0003800000 */
[----:B0-----:R-:W0:Y:S02]  /*0fe0*/  LDC R13, c[0x0][0x634] ;  /* 0x00018d00ff0d7b82 */ /* 0x001e240000000800 */
[----:B0-----:R-:W-:-:S05]  /*0ff0*/  IADD3 R13, P0, R18, R13, RZ ;  /* 0x0000000d120d7210 */ /* 0x001fca0007f1e0ff */
[----:B------:R-:W-:-:S04]  /*1000*/  IMAD.X R15, RZ, RZ, R17, P0 ;  /* 0x000000ffff0f7224 */ /* 0x000fc800000e0611 */
[----:B------:R-:W-:-:S04]  /*1010*/  IMAD.WIDE.U32 R8, R15, R20, RZ ;  /* 0x000000140f087225 */ /* 0x000fc800078e00ff */
[----:B------:R-:W-:-:S04]  /*1020*/  IMAD.WIDE.U32 R10, P0, R13, R21, R8 ;  /* 0x000000150d0a7225 */ /* 0x000fc80007800008 */
[----:B------:R-:W-:-:S04]  /*1030*/  IMAD.WIDE.U32 R8, R13, R20, RZ ;  /* 0x000000140d087225 */ /* 0x000fc800078e00ff */
[----:B------:R-:W-:Y:S01]  /*1040*/  IMAD.X R13, RZ, RZ, RZ, P0 ;  /* 0x000000ffff0d7224 */ /* 0x000fe200000e06ff */
[----:B------:R-:W-:Y:S01]  /*1050*/  IADD3 RZ, P0, R9, R10, RZ ;  /* 0x0000000a09ff7210 */ /* 0x000fe20007f1e0ff */
[----:B------:R-:W-:-:S04]  /*1060*/  IMAD.MOV.U32 R12, RZ, RZ, R11 ;  /* 0x000000ffff0c7224 */ /* 0x000fc800078e000b */
[----:B------:R-:W-:-:S08]  /*1070*/  IMAD.WIDE.U32.X R8, R15, R21, R12, P0 ;  /* 0x000000150f087225 */ /* 0x000fd000000e040c */
.L_x_12:
[-CC-:B------:R-:W-:Y:S01]  /*1080*/  SHF.R.U64 R31, R8, R2.reuse, R9.reuse ;  /* 0x00000002081f7219 */ /* 0x180fe20000001209 */
[----:B0-----:R-:W0:Y:S01]  /*1090*/  LDC R12, c[0x0][0x618] ;  /* 0x00018600ff0c7b82 */ /* 0x001e220000000800 */
[----:B------:R-:W-:Y:S01]  /*10a0*/  SHF.R.U32.HI R7, RZ, R2, R9 ;  /* 0x00000002ff077219 */ /* 0x000fe20000011609 */
[----:B------:R-:W-:Y:S01]  /*10b0*/  ULDC UR4, c[0x0][0x150] ;  /* 0x0000540000047ab9 */ /* 0x000fe20000000800 */
[----:B------:R-:W-:Y:S01]  /*10c0*/  IADD3 R11, P0, RZ, -R31, RZ ;  /* 0x8000001fff0b7210 */ /* 0x000fe20007f1e0ff */
[----:B------:R-:W-:Y:S01]  /*10d0*/  IMAD.MOV.U32 R19, RZ, RZ, R17 ;  /* 0x000000ffff137224 */ /* 0x000fe200078e0011 */
[----:B------:R-:W-:-:S03]  /*10e0*/  I2FP.F32.U32 R2, R6 ;  /* 0x0000000600027245 */ /* 0x000fc60000201000 */
[----:B------:R-:W1:Y:S01]  /*10f0*/  LDC.64 R26, c[0x0][0x640] ;  /* 0x00019000ff1a7b82 */ /* 0x000e620000000a00 */
[----:B------:R-:W-:Y:S02]  /*1100*/  IMAD.X R13, RZ, RZ, ~R7, P0 ;  /* 0x000000ffff0d7224 */ /* 0x000fe400000e0e07 */
[----:B------:R-:W-:Y:S01]  /*1110*/  FMUL R2, R2, UR4 ;  /* 0x0000000402027c20 */ /* 0x000fe20008400000 */
[----:B------:R-:W-:Y:S01]  /*1120*/  IMAD.WIDE.U32 R8, R11, R24, R18 ;  /* 0x000000180b087225 */ /* 0x000fe200078e0012 */
[----:B------:R-:W-:-:S03]  /*1130*/  ULDC UR4, c[0x0][0x154] ;  /* 0x0000550000047ab9 */ /* 0x000fc60000000800 */
[----:B------:R-:W-:Y:S01]  /*1140*/  IMAD R10, R13, R24, RZ ;  /* 0x000000180d0a7224 */ /* 0x000fe200078e02ff */
[----:B------:R-:W2:Y:S01]  /*1150*/  LDC R7, c[0x0][0x144] ;  /* 0x00005100ff077b82 */ /* 0x000ea20000000800 */
[----:B------:R-:W3:Y:S02]  /*1160*/  F2I.U32.TRUNC.NTZ R2, R2 ;  /* 0x0000000200027305 */ /* 0x000ee4000020f000 */
[----:B------:R-:W-:-:S04]  /*1170*/  IMAD R11, R11, R25, R10 ;  /* 0x000000190b0b7224 */ /* 0x000fc800078e020a */
[----:B------:R-:W-:Y:S01]  /*1180*/  IMAD.IADD R9, R9, 0x1, R11 ;  /* 0x0000000109097824 */ /* 0x000fe200078e020b */
[----:B------:R-:W4:Y:S01]  /*1190*/  LDC R22, c[0x0][0x608] ;  /* 0x00018200ff167b82 */ /* 0x000f220000000800 */
[----:B------:R-:W-:-:S03]  /*11a0*/  IMAD.MOV.U32 R11, RZ, RZ, -0x1 ;  /* 0xffffffffff0b7424 */ /* 0x000fc600078e00ff */
[--C-:B0-----:R-:W-:Y:S02]  /*11b0*/  SHF.R.U64 R20, R8, R12, R9.reuse ;  /* 0x0000000c08147219 */ /* 0x101fe40000001209 */
[----:B------:R-:W-:Y:S02]  /*11c0*/  I2FP.F32.U32 R8, R14 ;  /* 0x0000000e00087245 */ /* 0x000fe40000201000 */
[----:B------:R-:W0:Y:S01]  /*11d0*/  LDC R24, c[0x0][0x658] ;  /* 0x00019600ff187b82 */ /* 0x000e220000000800 */
[----:B-1----:R-:W-:Y:S01]  /*11e0*/  ISETP.NE.U32.AND P0, PT, R26, RZ, PT ;  /* 0x000000ff1a00720c */ /* 0x002fe20003f05070 */
[----:B---3--:R-:W-:Y:S02]  /*11f0*/  IMAD.MOV R10, RZ, RZ, -R2 ;  /* 0x000000ffff0a7224 */ /* 0x008fe400078e0a02 */
[----:B------:R-:W-:Y:S01]  /*1200*/  FMUL R8, R8, UR4 ;  /* 0x0000000408087c20 */ /* 0x000fe20008400000 */
[----:B------:R-:W-:Y:S02]  /*1210*/  SHF.R.U32.HI R9, RZ, R12, R9 ;  /* 0x0000000cff097219 */ /* 0x000fe40000011609 */
[----:B------:R-:W-:Y:S01]  /*1220*/  ISETP.NE.AND.EX P0, PT, R27, RZ, PT, P0 ;  /* 0x000000ff1b00720c */ /* 0x000fe20003f05300 */
[----:B------:R1:W3:Y:S01]  /*1230*/  F2I.U32.TRUNC.NTZ R15, R8 ;  /* 0x00000008000f7305 */ /* 0x0002e2000020f000 */
[----:B------:R-:W1:Y:S01]  /*1240*/  LDC R19, c[0x0][0x148] ;  /* 0x00005200ff137b82 */ /* 0x000e620000000800 */
[----:B--2---:R-:W-:-:S07]  /*1250*/  IMAD R2, R7, R10, R6 ;  /* 0x0000000a07027224 */ /* 0x004fce00078e0206 */
[----:B------:R-:W2:Y:S01]  /*1260*/  LDC R25, c[0x0][0x600] ;  /* 0x00018000ff197b82 */ /* 0x000ea20000000800 */
[-CC-:B----4-:R-:W-:Y:S02]  /*1270*/  SHF.R.U64 R32, R20, R22.reuse, R9.reuse ;  /* 0x0000001614207219 */ /* 0x190fe40000001209 */
[----:B------:R-:W-:Y:S01]  /*1280*/  SHF.R.U32.HI R7, RZ, R22, R9 ;  /* 0x00000016ff077219 */ /* 0x000fe20000011609 */
[----:B------:R-:W-:-:S04]  /*1290*/  IMAD.MOV.U32 R9, RZ, RZ, 0x1 ;  /* 0x00000001ff097424 */ /* 0x000fc800078e00ff */
[----:B------:R-:W4:Y:S01]  /*12a0*/  LDC R28, c[0x0][0x648] ;  /* 0x00019200ff1c7b82 */ /* 0x000f220000000800 */
[-C--:B0-----:R-:W-:Y:S02]  /*12b0*/  SHF.L.U32 R6, R11, R24.reuse, RZ ;  /* 0x000000180b067219 */ /* 0x081fe400000006ff */
[--C-:B------:R-:W-:Y:S02]  /*12c0*/  SHF.R.U64 R22, R32, R24, R7.reuse ;  /* 0x0000001820167219 */ /* 0x100fe40000001207 */
[----:B------:R-:W-:Y:S02]  /*12d0*/  LOP3.LUT R13, RZ, R6, RZ, 0x33, !PT ;  /* 0x00000006ff0d7212 */ /* 0x000fe400078e33ff */
[-C--:B------:R-:W-:Y:S01]  /*12e0*/  SHF.R.U32.HI R7, RZ, R24.reuse, R7 ;  /* 0x00000018ff077219 */ /* 0x080fe20000011607 */
[----:B------:R-:W0:Y:S01]  /*12f0*/  LDC R29, c[0x0][0x638] ;  /* 0x00018e00ff1d7b82 */ /* 0x000e220000000800 */
[----:B------:R-:W-:Y:S01]  /*1300*/  SHF.L.U32 R12, R9, R24, RZ ;  /* 0x00000018090c7219 */ /* 0x000fe200000006ff */
[----:B------:R-:W-:-:S06]  /*1310*/  IMAD.MOV.U32 R6, RZ, RZ, R22 ;  /* 0x000000ffff067224 */ /* 0x000fcc00078e0016 */
[----:B------:R-:W0:Y:S01]  /*1320*/  LDC R30, c[0x0][0x610] ;  /* 0x00018400ff1e7b82 */ /* 0x000e220000000800 */
[----:B-1-3--:R-:W-:Y:S05]  /*1330*/  @!P0 BRA `(.L_x_13) ;  /* 0x0000000000288947 */ /* 0x00afea0003800000 */
[----:B------:R-:W1:Y:S02]  /*1340*/  LDC R11, c[0x0][0x64c] ;  /* 0x00019300ff0b7b82 */ /* 0x000e640000000800 */
[----:B-1----:R-:W-:-:S05]  /*1350*/  IADD3 R11, P0, R22, R11, RZ ;  /* 0x0000000b160b7210 */ /* 0x002fca0007f1e0ff */
        /* <DEDUP_REMOVED lines=8> */
.L_x_13:
[----:B----4-:R-:W-:Y:S01]  /*13e0*/  SHF.R.U64 R6, R6, R28, R7 ;  /* 0x0000001c06067219 */ /* 0x010fe20000001207 */
[----:B--2---:R-:W-:Y:S01]  /*13f0*/  VIADD R7, R25, 0xffffffff ;  /* 0xffffffff19077836 */ /* 0x004fe20000000000 */
[----:B------:R-:W-:Y:S01]  /*1400*/  LOP3.LUT R13, R32, R13, RZ, 0xc0, !PT ;  /* 0x0000000d200d7212 */ /* 0x000fe200078ec0ff */
[----:B------:R-:W-:Y:S02]  /*1410*/  IMAD.MOV R15, RZ, RZ, -R15 ;  /* 0x000000ffff0f7224 */ /* 0x000fe400078e0a0f */
[----:B------:R-:W-:Y:S01]  /*1420*/  IMAD.MOV R8, RZ, RZ, -R6 ;  /* 0x000000ffff087224 */ /* 0x000fe200078e0a06 */
[----:B------:R-:W-:Y:S01]  /*1430*/  LOP3.LUT R7, R20, R7, RZ, 0xc0, !PT ;  /* 0x0000000714077212 */ /* 0x000fe200078ec0ff */
[----:B------:R-:W-:Y:S02]  /*1440*/  IMAD R13, R12, R6, R13 ;  /* 0x000000060c0d7224 */ /* 0x000fe400078e020d */
[----:B------:R-:W-:Y:S02]  /*1450*/  @P1 IMAD R2, R19, R15, R14 ;  /* 0x0000000f13021224 */ /* 0x000fe400078e020e */
[----:B0-----:R-:W-:-:S02]  /*1460*/  IMAD R6, R8, R29, R22 ;  /* 0x0000001d08067224 */ /* 0x001fc400078e0216 */
[----:B------:R-:W-:Y:S02]  /*1470*/  IMAD R2, R13, R30, R2 ;  /* 0x0000001e0d027224 */ /* 0x000fe400078e0202 */
[----:B------:R-:W-:Y:S02]  /*1480*/  IMAD R19, R6, R25, R7 ;  /* 0x0000001906137224 */ /* 0x000fe400078e0207 */
[----:B------:R-:W-:-:S03]  /*1490*/  IMAD.MOV.U32 R8, RZ, RZ, 0x1 ;  /* 0x00000001ff087424 */ /* 0x000fc600078e00ff */
[----:B------:R-:W-:Y:S02]  /*14a0*/  SEL R22, R19, R2, !P1 ;  /* 0x0000000213167207 */ /* 0x000fe40004800000 */
[----:B------:R-:W-:Y:S01]  /*14b0*/  SEL R19, R2, R19, !P1 ;  /* 0x0000001302137207 */ /* 0x000fe20004800000 */
[----:B------:R-:W-:-:S07]  /*14c0*/  IMAD.MOV.U32 R2, RZ, RZ, R31 ;  /* 0x000000ffff027224 */ /* 0x000fce00078e001f */
.L_x_11:
[----:B------:R-:W-:Y:S05]  /*14d0*/  @!P2 BRA `(.L_x_14) ;  /* 0x00000074007ca947 */ /* 0x000fea0003800000 */
[----:B------:R-:W-:-:S13]  /*14e0*/  ISETP.GT.U32.AND P0, PT, R33, 0x1, PT ;  /* 0x000000012100780c */ /* 0x000fda0003f04070 */
[----:B------:R-:W-:Y:S05]  /*14f0*/  @P0 EXIT ;  /* 0x000000000000094d */ /* 0x000fea0003800000 */
.L_x_15:
[----:B------:R-:W-:-:S08]  /*1500*/  NOP ;  /* 0x0000000000007918 */ /* 0x000fd00000000000 */
[----:B------:R-:W1:Y:S02]  /*1510*/  USETMAXREG.TRY_ALLOC.CTAPOOL UP0, 0xe8 ;  /* 0x000000e8000079c8 */ /* 0x000e640008000600 */
[----:B-1----:R-:W-:-:S13]  /*1520*/  PLOP3.LUT P0, PT, PT, PT, UP0, 0x80, 0x0 ;  /* 0x000000000000781c */ /* 0x002fda0003f0f008 */
[----:B------:R-:W-:Y:S05]  /*1530*/  @!P0 BRA `(.L_x_15) ;  /* 0xfffffffc00f08947 */ /* 0x000fea000383ffff */
[----:B------:R-:W-:-:S13]  /*1540*/  LOP3.LUT P0, RZ, R8, 0xff, RZ, 0xc0, !PT ;  /* 0x000000ff08ff7812 */ /* 0x000fda000780c0ff */
[----:B------:R-:W-:Y:S05]  /*1550*/  @!P0 EXIT ;  /* 0x000000000000894d */ /* 0x000fea0003800000 */
[----:B------:R-:W1:Y:S01]  /*1560*/  S2UR UR4, SR_CgaCtaId ;  /* 0x00000000000479c3 */ /* 0x000e620000008800 */
[----:B------:R-:W-:Y:S01]  /*1570*/  VIADD R6, R5, 0xffffffff ;  /* 0xffffffff05067836 */ /* 0x000fe20000000000 */
[----:B------:R-:W-:Y:S01]  /*1580*/  SHF.R.S32.HI R0, RZ, 0x1f, R3 ;  /* 0x0000001fff007819 */ /* 0x000fe20000011403 */
[----:B------:R-:W-:Y:S01]  /*1590*/  UMOV UR41, 0x400 ;  /* 0x0000040000297882 */ /* 0x000fe20000000000 */
[----:B------:R-:W-:Y:S01]  /*15a0*/  UISETP.LT.AND UP0, UPT, UR40, 0x1, UPT ;  /* 0x000000012800788c */ /* 0x000fe2000bf01270 */
[----:B------:R-:W-:Y:S01]  /*15b0*/  LOP3.LUT R123, R16, 0x1, RZ, 0xfc, !PT ;  /* 0x00000001107b7812 */ /* 0x000fe200078efcff */
[----:B------:R-:W-:Y:S01]  /*15c0*/  USHF.L.U32 UR44, UR40, 0x1, URZ ;  /* 0x00000001282c7899 */ /* 0x000fe2000800063f */
[----:B------:R-:W-:Y:S01]  /*15d0*/  R2UR UR42, R6 ;  /* 0x00000000062a72ca */ /* 0x000fe200000e0000 */
[----:B------:R-:W-:Y:S01]  /*15e0*/  USEL UR43, UR40, 0x1, UP0 ;  /* 0x00000001282b7887 */ /* 0x000fe20008000000 */
[CC--:B------:R-:W-:Y:S02]  /*15f0*/  LEA.HI R4, R0.reuse, R3.reuse, RZ, 0x2 ;  /* 0x0000000300047211 */ /* 0x0c0fe400078f10ff */
[----:B------:R-:W-:Y:S01]  /*1600*/  LEA.HI R0, R0, R3, RZ, 0x5 ;  /* 0x0000000300007211 */ /* 0x000fe200078f28ff */
[----:B------:R-:W-:Y:S01]  /*1610*/  UIADD3 UR43, -UR43, UR40, URZ ;  /* 0x000000282b2b7290 */ /* 0x000fe2000fffe13f */
[----:B------:R-:W-:-:S02]  /*1620*/  SHF.R.S32.HI R114, RZ, 0x2, R4 ;  /* 0x00000002ff727819 */ /* 0x000fc40000011404 */
[----:B------:R-:W-:Y:S02]  /*1630*/  SHF.R.S32.HI R5, RZ, 0x1f, R4 ;  /* 0x0000001fff057819 */ /* 0x000fe40000011404 */
[----:B------:R-:W-:Y:S02]  /*1640*/  LOP3.LUT R116, R4, 0xfffffffc, RZ, 0xc0, !PT ;  /* 0xfffffffc04747812 */ /* 0x000fe400078ec0ff */
[----:B------:R-:W-:Y:S01]  /*1650*/  LEA.HI R5, R5, R114, RZ, 0x3 ;  /* 0x0000007205057211 */ /* 0x000fe200078f18ff */
[----:B------:R-:W-:Y:S01]  /*1660*/  USHF.L.U32 UR42, UR42, 0x3, URZ ;  /* 0x000000032a2a7899 */ /* 0x000fe2000800063f */
[----:B------:R-:W-:Y:S01]  /*1670*/  ISETP.NE.AND P0, PT, R6, RZ, PT ;  /* 0x000000ff0600720c */ /* 0x000fe20003f05270 */
[----:B------:R-:W-:Y:S01]  /*1680*/  IMAD.IADD R116, R3, 0x1, -R116 ;  /* 0x0000000103747824 */ /* 0x000fe200078e0a74 */
[----:B------:R-:W-:Y:S01]  /*1690*/  LOP3.LUT R5, R5, 0xfffffff8, RZ, 0xc0, !PT ;  /* 0xfffffff805057812 */ /* 0x000fe200078ec0ff */
[----:B-1----:R-:W-:Y:S01]  /*16a0*/  ULEA UR41, UR4, UR41, 0x18 ;  /* 0x0000002904297291 */ /* 0x002fe2000f8ec03f */
[----:B------:R-:W-:Y:S01]  /*16b0*/  SEL R122, RZ, 0x1, P0 ;  /* 0x00000001ff7a7807 */ /* 0x000fe20000000000 */
[----:B------:R-:W-:Y:S01]  /*16c0*/  IMAD.U32 R120, RZ, RZ, UR42 ;  /* 0x0000002aff787e24 */ /* 0x000fe2000f8e00ff */
[----:B------:R-:W-:Y:S01]  /*16d0*/  ULDC UR4, c[0x0][0x284] ;  /* 0x0000a10000047ab9 */ /* 0x000fe20000000800 */
[----:B------:R-:W-:Y:S01]  /*16e0*/  IMAD.IADD R114, R114, 0x1, -R5 ;  /* 0x0000000172727824 */ /* 0x000fe200078e0a05 */
[----:B------:R-:W-:Y:S01]  /*16f0*/  UIADD3 UR45, UR41, 0x1f0, URZ ;  /* 0x000001f0292d7890 */ /* 0x000fe2000fffe03f */
[----:B------:R-:W-:-:S02]  /*1700*/  SHF.R.S32.HI R5, RZ, 0x5, R0 ;  /* 0x00000005ff057819 */ /* 0x000fc40000011400 */
[C---:B------:R-:W-:Y:S02]  /*1710*/  LOP3.LUT R118, R120.reuse, 0x8, RZ, 0xc0, !PT ;  /* 0x0000000878767812 */ /* 0x040fe400078ec0ff */
[--C-:B------:R-:W-:Y:S01]  /*1720*/  SHF.R.S32.HI R115, RZ, 0x1f, R114.reuse ;  /* 0x0000001fff737819 */ /* 0x100fe20000011472 */
[C-C-:B------:R-:W-:Y:S01]  /*1730*/  IMAD R117, R5.reuse, -0x10, -R114.reuse ;  /* 0xfffffff005757824 */ /* 0x140fe200078e0a72 */
[----:B------:R-:W-:Y:S01]  /*1740*/  LOP3.LUT R120, R120, 0x8, RZ, 0xc, !PT ;  /* 0x0000000878787812 */ /* 0x000fe200078e0cff */
[----:B------:R-:W-:Y:S01]  /*1750*/  IMAD.U32 R121, RZ, RZ, UR45 ;  /* 0x0000002dff797e24 */ /* 0x000fe2000f8e00ff */
[----:B------:R-:W-:Y:S01]  /*1760*/  LOP3.LUT R118, R118, 0x18, RZ, 0x3c, !PT ;  /* 0x0000001876767812 */ /* 0x000fe200078e3cff */
[----:B------:R-:W-:-:S04]  /*1770*/  IMAD.WIDE R114, R5, 0x10, R114 ;  /* 0x0000001005727825 */ /* 0x000fc800078e0272 */
[----:B------:R-:W-:Y:S02]  /*1780*/  VIADD R119, R121, UR42 ;  /* 0x0000002a79777c36 */ /* 0x000fe40008000000 */
[----:B------:R-:W-:-:S07]  /*1790*/  VIADD R117, R117, UR4 ;  /* 0x0000000475757c36 */ /* 0x000fce0008000000 */
.L_x_211:
[----:B------:R-:W-:Y:S01]  /*17a0*/  SHF.L.U32 R0, R122, 0x1f, RZ ;  /* 0x0000001f7a007819 */ /* 0x000fe200000006ff */
[----:B------:R-:W-:Y:S02]  /*17b0*/  ULDC UR4, c[0x0][0x28c] ;  /* 0x0000a30000047ab9 */ /* 0x000fe40000000800 */
[----:B------:R-:W-:Y:S01]  /*17c0*/  ISETP.LT.AND P1, PT, RZ, UR4, PT ;  /* 0x00000004ff007c0c */ /* 0x000fe2000bf21270 */
[----:B------:R-:W1:Y:S02]  /*17d0*/  SYNCS.PHASECHK.TRANS64.TRYWAIT P0, [R121+UR42], R0 ;  /* 0x00000000790075a7 */ /* 0x000e64000800016a */
[----:B-12---:R-:W-:Y:S10]  /*17e0*/  @!P0 BRA `(.L_x_16) ;  /* 0x0000009000588947 */ /* 0x006ff40003800000 */
.L_x_259:
[----:B------:R-:W-:Y:S05]  /*17f0*/  @P1 BRA `(.L_x_17) ;  /* 0x0000000000401947 */ /* 0x000fea0003800000 */
[----:B-1----:R-:W-:Y:S01]  /*1800*/  MOV R0, 0x0 ;  /* 0x0000000000007802 */ /* 0x002fe20000000f00 */
[----:B------:R-:W-:Y:S01]  /*1810*/  ULDC.64 UR4, c[0x4][0x68] ;  /* 0x01001a0000047ab9 */ /* 0x000fe20000000a00 */
[----:B------:R-:W-:Y:S01]  /*1820*/  ULDC.64 UR6, c[0x4][0x8] ;  /* 0x0100020000067ab9 */ /* 0x000fe20000000a00 */
[----:B------:R-:W-:Y:S01]  /*1830*/  IMAD.U32 R4, RZ, RZ, UR4 ;  /* 0x00000004ff047e24 */ /* 0x000fe2000f8e00ff */
[----:B------:R1:W2:Y:S01]  /*1840*/  LDC.64 R14, c[0x4][R0] ;  /* 0x01000000000e7b82 */ /* 0x0002a20000000a00 */
[----:B------:R-:W-:Y:S01]  /*1850*/  IMAD.U32 R5, RZ, RZ, UR5 ;  /* 0x00000005ff057e24 */ /* 0x000fe2000f8e00ff */
[----:B------:R-:W-:Y:S01]  /*1860*/  ULDC.64 UR4, c[0x4][0x70] ;  /* 0x01001c0000047ab9 */ /* 0x000fe20000000a00 */
[----:B------:R-:W-:Y:S02]  /*1870*/  IMAD.U32 R10, RZ, RZ, UR6 ;  /* 0x00000006ff0a7e24 */ /* 0x000fe4000f8e00ff */
[----:B------:R-:W-:Y:S02]  /*1880*/  IMAD.U32 R6, RZ, RZ, UR4 ;  /* 0x00000004ff067e24 */ /* 0x000fe4000f8e00ff */
[----:B------:R-:W-:-:S02]  /*1890*/  IMAD.U32 R7, RZ, RZ, UR5 ;  /* 0x00000005ff077e24 */ /* 0x000fc4000f8e00ff */
[----:B------:R-:W-:Y:S02]  /*18a0*/  IMAD.U32 R11, RZ, RZ, UR7 ;  /* 0x00000007ff0b7e24 */ /* 0x000fe4000f8e00ff */
[----:B------:R-:W-:Y:S02]  /*18b0*/  IMAD.MOV.U32 R8, RZ, RZ, 0x1e1 ;  /* 0x000001e1ff087424 */ /* 0x000fe400078e00ff */
[----:B0-----:R-:W-:Y:S02]  /*18c0*/  IMAD.MOV.U32 R12, RZ, RZ, 0x1 ;  /* 0x00000001ff0c7424 */ /* 0x001fe400078e00ff */
[----:B-1----:R-:W-:-:S07]  /*18d0*/  IMAD.MOV.U32 R13, RZ, RZ, RZ ;  /* 0x000000ffff0d7224 */ /* 0x002fce00078e00ff */
[----:B------:R-:W-:-:S07]  /*18e0*/  LEPC R20, `(.L_x_17) ;  /* 0x000000001014794e */ /* 0x000fce0000000000 */
[----:B--2--5:R-:W-:Y:S05]  /*18f0*/  CALL.ABS.NOINC R14 ;  /* 0x000000000e007343 */ /* 0x024fea0003c00000 */
.L_x_17:
[----:B------:R-:W-:-:S13]  /*1900*/  ISETP.NE.AND P0, PT, R123, 0x3, PT ;  /* 0x000000037b00780c */ /* 0x000fda0003f05270 */
[----:B------:R-:W-:Y:S05]  /*1910*/  @!P0 BRA `(.L_x_18) ;  /* 0x0000000000048947 */ /* 0x000fea0003800000 */
[----:B------:R-:W-:Y:S01]  /*1920*/  BPT.TRAP 0x1 ;  /* 0x000000040000795c */ /* 0x000fe20000300000 */
.L_x_18:
[----:B------:R-:W-:Y:S02]  /*1930*/  IMAD.U32 R3, RZ, RZ, UR38 ;  /* 0x00000026ff037e24 */ /* 0x000fe4000f8e00ff */
[----:B-1----:R-:W-:-:S03]  /*1940*/  IMAD.U32 R0, RZ, RZ, UR39 ;  /* 0x00000027ff007e24 */ /* 0x002fc6000f8e00ff */
[----:B------:R-:W-:Y:S02]  /*1950*/  LEA R3, R3, UR41, 0x3 ;  /* 0x0000002903037c11 */ /* 0x000fe4000f8e18ff */
[----:B------:R-:W-:-:S04]  /*1960*/  SHF.L.U32 R0, R0, 0x1f, RZ ;  /* 0x0000001f00007819 */ /* 0x000fc800000006ff */
[----:B------:R1:W2:Y:S01]  /*1970*/  SYNCS.PHASECHK.TRANS64.TRYWAIT P1, [R3+URZ], R0 ;  /* 0x00000000030075a7 */ /* 0x0002a2000802017f */
[----:B------:R-:W-:Y:S05]  /*1980*/  @!P0 BRA `(.L_x_19) ;  /* 0x0000000000048947 */ /* 0x000fea0003800000 */
[----:B------:R-:W-:Y:S01]  /*1990*/  BPT.TRAP 0x1 ;  /* 0x000000040000795c */ /* 0x000fe20000300000 */
.L_x_19:
[----:B------:R-:W-:-:S05]  /*19a0*/  IMAD.U32 R4, RZ, RZ, UR43 ;  /* 0x0000002bff047e24 */ /* 0x000fca000f8e00ff */
[----:B------:R-:W-:Y:S01]  /*19b0*/  ISETP.GE.AND P2, PT, R4, 0x1, PT ;  /* 0x000000010400780c */ /* 0x000fe20003f46270 */
[----:B--2---:R-:W-:-:S12]  /*19c0*/  @P1 BRA `(.L_x_20) ;  /* 0x0000000000081947 */ /* 0x004fd80003800000 */
[----:B------:R-:W2:Y:S02]  /*19d0*/  SYNCS.PHASECHK.TRANS64.TRYWAIT P1, [R3+URZ], R0 ;  /* 0x00000000030075a7 */ /* 0x000ea4000802017f */
[----:B--2---:R-:W-:Y:S05]  /*19e0*/  @!P1 BRA `(.L_x_21) ;  /* 0x0000008c00ec9947 */ /* 0x004fea0003800000 */
.L_x_20:
[----:B------:R-:W-:Y:S05]  /*19f0*/  WARPSYNC.ALL ;  /* 0x0000000000007948 */ /* 0x000fea0003800000 */
[----:B------:R-:W-:Y:S01]  /*1a00*/  UIADD3 UR4, UR41, 0x300, URZ ;  /* 0x0000030029047890 */ /* 0x000fe2000fffe03f */
[----:B------:R-:W-:Y:S01]  /*1a10*/  WARPGROUP.ARRIVE ;  /* 0x00000000000079c5 */ /* 0x000fe20000000000 */
[----:B------:R-:W-:Y:S02]  /*1a20*/  UIADD3 UR5, UR41, 0xf300, URZ ;  /* 0x0000f30029057890 */ /* 0x000fe4000fffe03f */
[----:B------:R-:W-:Y:S02]  /*1a30*/  USHF.R.U32.HI UR4, URZ, 0x4, UR4 ;  /* 0x000000043f047899 */ /* 0x000fe40008011604 */
[----:B------:R-:W-:-:S02]  /*1a40*/  USHF.R.U32.HI UR5, URZ, 0x4, UR5 ;  /* 0x000000043f057899 */ /* 0x000fc40008011605 */
[----:B------:R-:W-:Y:S02]  /*1a50*/  ULOP3.LUT UR4, UR4, 0x3fff, URZ, 0xc0, !UPT ;  /* 0x00003fff04047892 */ /* 0x000fe4000f8ec03f */
[----:B------:R-:W-:Y:S02]  /*1a60*/  ULOP3.LUT UR5, UR5, 0x3fff, URZ, 0xc0, !UPT ;  /* 0x00003fff05057892 */ /* 0x000fe4000f8ec03f */
[----:B------:R-:W-:Y:S02]  /*1a70*/  ULOP3.LUT UR4, UR4, 0x10000, URZ, 0xfc, !UPT ;  /* 0x0001000004047892 */ /* 0x000fe4000f8efc3f */
[----:B------:R-:W-:Y:S02]  /*1a80*/  ULOP3.LUT UR5, UR5, 0x10000, URZ, 0xfc, !UPT ;  /* 0x0001000005057892 */ /* 0x000fe4000f8efc3f */
[----:B------:R-:W-:Y:S02]  /*1a90*/  ULEA UR8, UR38, UR4, 0x7 ;  /* 0x0000000426087291 */ /* 0x000fe4000f8e383f */
[----:B------:R-:W-:Y:S01]  /*1aa0*/  UIMAD UR6, UR38, 0x160, UR5 ;  /* 0x00000160260678a4 */ /* 0x000fe2000f8e0205 */
[----:B------:R-:W-:Y:S01]  /*1ab0*/  UMOV UR9, 0xc0000010 ;  /* 0xc000001000097882 */ /* 0x000fe20000000000 */
[----:B------:R-:W-:-:S02]  /*1ac0*/  UMOV UR11, 0xc0000010 ;  /* 0xc0000010000b7882 */ /* 0x000fc40000000000 */
[----:B------:R-:W-:Y:S02]  /*1ad0*/  UIADD3 UR7, UR6, 0x20, URZ ;  /* 0x0000002006077890 */ /* 0x000fe4000fffe03f */
[----:B------:R-:W-:Y:S02]  /*1ae0*/  UIADD3 UR12, UR6, 0x40, URZ ;  /* 0x00000040060c7890 */ /* 0x000fe4000fffe03f */
[----:B------:R-:W-:Y:S01]  /*1af0*/  UMOV UR10, UR6 ;  /* 0x00000006000a7c82 */ /* 0x000fe20008000000 */
[----:B------:R-:W-:Y:S01]  /*1b00*/  UIADD3 UR13, UR6, 0x60, URZ ;  /* 0x00000060060d7890 */ /* 0x000fe2000fffe03f */
[----:B------:R-:W-:Y:S01]  /*1b10*/  HGMMA.64x16x16.F32.BF16 R104, gdesc[UR8], RZ, !UPT, gsb0 ;  /* 0x00200000086879f0 */ /* 0x000fe2000c0018ff */
[----:B------:R-:W-:Y:S01]  /*1b20*/  UMOV UR10, UR7 ;  /* 0x00000007000a7c82 */ /* 0x000fe20008000000 */
[----:B------:R-:W-:Y:S01]  /*1b30*/  UMOV UR11, 0xc0000010 ;  /* 0xc0000010000b7882 */ /* 0x000fe20000000000 */
[----:B------:R-:W-:Y:S01]  /*1b40*/  UIADD3 UR7, UR6, 0x80, URZ ;  /* 0x0000008006077890 */ /* 0x000fe2000fffe03f */
[----:B------:R-:W-:-:S02]  /*1b50*/  WARPGROUP.DEPBAR.LE gsb0, 0x0 ;  /* 0x00008000000079c5 */ /* 0x000fc40000010000 */
[----:B------:R-:W-:-:S06]  /*1b60*/  WARPGROUP.ARRIVE ;  /* 0x00000000000079c5 */ /* 0x000fcc0000000000 */
[----:B------:R-:W-:Y:S01]  /*1b70*/  HGMMA.64x16x16.F32.BF16 R96, gdesc[UR8], RZ, !UPT, gsb0 ;  /* 0x00200000086079f0 */ /* 0x000fe2000c0018ff */
[----:B------:R-:W-:Y:S01]  /*1b80*/  UMOV UR10, UR12 ;  /* 0x0000000c000a7c82 */ /* 0x000fe20008000000 */
[----:B------:R-:W-:Y:S01]  /*1b90*/  UMOV UR11, 0xc0000010 ;  /* 0xc0000010000b7882 */ /* 0x000fe20000000000 */
[----:B------:R-:W-:Y:S01]  /*1ba0*/  UIADD3 UR12, UR6, 0xa0, URZ ;  /* 0x000000a0060c7890 */ /* 0x000fe2000fffe03f */
[----:B------:R-:W-:Y:S02]  /*1bb0*/  WARPGROUP.DEPBAR.LE gsb0, 0x0 ;  /* 0x00008000000079c5 */ /* 0x000fe40000010000 */
        /* <DEDUP_REMOVED lines=22> */
[----:B------:R-:W-:Y:S02]  /*1d20*/  UIADD3 UR13, UR6, 0x120, URZ ;  /* 0x00000120060d7890 */ /* 0x000fe4000fffe03f */
[----:B------:R-:W-:Y:S01]  /*1d30*/  UIADD3 UR6, UR6, 0x140, URZ ;  /* 0x0000014006067890 */ /* 0x000fe2000fffe03f */
[----:B------:R-:W-:Y:S02]  /*1d40*/  WARPGROUP.DEPBAR.LE gsb0, 0x0 ;  /* 0x00008000000079c5 */ /* 0x000fe40000010000 */
[----:B------:R-:W-:-:S06]  /*1d50*/  WARPGROUP.ARRIVE ;  /* 0x00000000000079c5 */ /* 0x000fcc0000000000 */
[----:B------:R-:W-:Y:S01]  /*1d60*/  HGMMA.64x16x16.F32.BF16 R56, gdesc[UR8], RZ, !UPT, gsb0 ;  /* 0x00200000083879f0 */ /* 0x000fe2000c0018ff */
[----:B------:R-:W-:Y:S01]  /*1d70*/  UMOV UR10, UR7 ;  /* 0x00000007000a7c82 */ /* 0x000fe20008000000 */
[----:B------:R-:W-:Y:S01]  /*1d80*/  UMOV UR11, 0xc0000010 ;  /* 0xc0000010000b7882 */ /* 0x000fe20000000000 */
        /* <DEDUP_REMOVED lines=17> */
[----:B------:R-:W-:Y:S03]  /*1ea0*/  HGMMA.64x16x16.F32.BF16 R24, gdesc[UR8], RZ, !UPT, gsb0 ;  /* 0x00200000081879f0 */ /* 0x000fe6000c0018ff */
[----:B------:R-:W-:Y:S02]  /*1eb0*/  WARPGROUP.DEPBAR.LE gsb0, 0x0 ;  /* 0x00008000000079c5 */ /* 0x000fe40000010000 */
[----:B------:R-:W-:Y:S05]  /*1ec0*/  @!P2 BRA `(.L_x_22) ;  /* 0x0000000400a8a947 */ /* 0x000fea0003800000 */
[----:B------:R-:W-:Y:S01]  /*1ed0*/  UIADD3 UR6, UR38, 0x1, URZ ;  /* 0x0000000126067890 */ /* 0x000fe2000fffe03f */
[----:B-12---:R-:W-:-:S03]  /*1ee0*/  IMAD.U32 R0, RZ, RZ, UR43 ;  /* 0x0000002bff007e24 */ /* 0x006fc6000f8e00ff */
[----:B------:R-:W-:-:S04]  /*1ef0*/  UISETP.NE.AND UP0, UPT, UR6, 0x1e, UPT ;  /* 0x0000001e0600788c */ /* 0x000fc8000bf05270 */
[----:B------:R-:W-:Y:S02]  /*1f00*/  USEL UR7, URZ, 0x1, UP0 ;  /* 0x000000013f077887 */ /* 0x000fe40008000000 */
[----:B------:R-:W-:Y:S02]  /*1f10*/  USEL UR6, UR6, URZ, UP0 ;  /* 0x0000003f06067287 */ /* 0x000fe40008000000 */
[----:B------:R-:W-:-:S06]  /*1f20*/  ULOP3.LUT UR7, UR39, UR7, URZ, 0x3c, !UPT ;  /* 0x0000000727077292 */ /* 0x000fcc000f8e3c3f */
[----:B------:R-:W-:Y:S01]  /*1f30*/  IMAD.U32 R5, RZ, RZ, UR7 ;  /* 0x00000007ff057e24 */ /* 0x000fe2000f8e00ff */
[----:B------:R-:W-:-:S06]  /*1f40*/  UMOV UR7, UR38 ;  /* 0x0000002600077c82 */ /* 0x000fcc0008000000 */
.L_x_29:
[----:B-12---:R-:W-:Y:S05]  /*1f50*/  @!P0 BRA `(.L_x_23) ;  /* 0x0000000000048947 */ /* 0x006fea0003800000 */
[----:B------:R-:W-:Y:S01]  /*1f60*/  BPT.TRAP 0x1 ;  /* 0x000000040000795c */ /* 0x000fe20000300000 */
.L_x_23:
[----:B------:R-:W-:Y:S01]  /*1f70*/  ULEA UR8, UR6, UR41, 0x3 ;  /* 0x0000002906087291 */ /* 0x000fe2000f8e183f */
[----:B------:R-:W-:-:S08]  /*1f80*/  SHF.L.U32 R3, R5, 0x1f, RZ ;  /* 0x0000001f05037819 */ /* 0x000fd000000006ff */
[----:B------:R1:W2:Y:S01]  /*1f90*/  SYNCS.PHASECHK.TRANS64.TRYWAIT P1, [UR8], R3 ;  /* 0x00000003ff0075a7 */ /* 0x0002a20008020148 */
[----:B------:R-:W-:Y:S05]  /*1fa0*/  @!P0 BRA `(.L_x_24) ;  /* 0x0000000000048947 */ /* 0x000fea0003800000 */
[----:B------:R-:W-:Y:S01]  /*1fb0*/  BPT.TRAP 0x1 ;  /* 0x000000040000795c */ /* 0x000fe20000300000 */
.L_x_24:
[----:B--2---:R-:W-:Y:S05]  /*1fc0*/  @P1 BRA `(.L_x_25) ;  /* 0x0000000000081947 */ /* 0x004fea0003800000 */
[----:B------:R-:W2:Y:S02]  /*1fd0*/  SYNCS.PHASECHK.TRANS64.TRYWAIT P1, [UR8], R3 ;  /* 0x00000003ff0075a7 */ /* 0x000ea40008020148 */
[----:B--2---:R-:W-:Y:S05]  /*1fe0*/  @!P1 BRA `(.L_x_26) ;  /* 0x0000008800809947 */ /* 0x004fea0003800000 */
.L_x_25:
[----:B------:R-:W-:Y:S01]  /*1ff0*/  ULEA UR8, UR6, UR4, 0x7 ;  /* 0x0000000406087291 */ /* 0x000fe2000f8e383f */
[----:B------:R-:W-:Y:S01]  /*2000*/  WARPGROUP.ARRIVE ;  /* 0x00000000000079c5 */ /* 0x000fe20000000000 */
[----:B------:R-:W-:Y:S01]  /*2010*/  UIMAD UR12, UR6, 0x160, UR5 ;  /* 0x00000160060c78a4 */ /* 0x000fe2000f8e0205 */
[----:B------:R-:W-:Y:S01]  /*2020*/  UMOV UR9, 0xc0000010 ;  /* 0xc000001000097882 */ /* 0x000fe20000000000 */
[----:B------:R-:W-:Y:S02]  /*2030*/  UMOV UR11, 0xc0000010 ;  /* 0xc0000010000b7882 */ /* 0x000fe40000000000 */
[----:B------:R-:W-:Y:S02]  /*2040*/  UIADD3 UR13, UR12, 0x20, URZ ;  /* 0x000000200c0d7890 */ /* 0x000fe4000fffe03f */
[----:B------:R-:W-:Y:S02]  /*2050*/  UIADD3 UR14, UR12, 0x40, URZ ;  /* 0x000000400c0e7890 */ /* 0x000fe4000fffe03f */
[----:B------:R-:W-:Y:S01]  /*2060*/  UMOV UR10, UR12 ;  /* 0x0000000c000a7c82 */ /* 0x000fe20008000000 */
[----:B------:R-:W-:Y:S01]  /*2070*/  UIADD3 UR15, UR12, 0x60, URZ ;  /* 0x000000600c0f7890 */ /* 0x000fe2000fffe03f */
[----:B------:R-:W-:Y:S01]  /*2080*/  HGMMA.64x16x16.F32.BF16 R104, gdesc[UR8], R104, gsb0 ;  /* 0x00200000086879f0 */ /* 0x000fe20008001868 */
[----:B------:R-:W-:Y:S01]  /*2090*/  UMOV UR10, UR13 ;  /* 0x0000000d000a7c82 */ /* 0x000fe20008000000 */
[----:B------:R-:W-:Y:S01]  /*20a0*/  UMOV UR11, 0xc0000010 ;  /* 0xc0000010000b7882 */ /* 0x000fe20000000000 */
[----:B------:R-:W-:Y:S01]  /*20b0*/  UIADD3 UR13, UR12, 0x80, URZ ;  /* 0x000000800c0d7890 */ /* 0x000fe2000fffe03f */
[----:B------:R-:W-:-:S02]  /*20c0*/  WARPGROUP.DEPBAR.LE gsb0, 0x0 ;  /* 0x00008000000079c5 */ /* 0x000fc40000010000 */
[----:B------:R-:W-:-:S06]  /*20d0*/  WARPGROUP.ARRIVE ;  /* 0x00000000000079c5 */ /* 0x000fcc0000000000 */
[----:B------:R-:W-:Y:S01]  /*20e0*/  HGMMA.64x16x16.F32.BF16 R96, gdesc[UR8], R96, gsb0 ;  /* 0x00200000086079f0 */ /* 0x000fe20008001860 */
[----:B------:R-:W-:Y:S01]  /*20f0*/  UMOV UR10, UR14 ;  /* 0x0000000e000a7c82 */ /* 0x000fe20008000000 */
[----:B------:R-:W-:Y:S01]  /*2100*/  UMOV UR11, 0xc0000010 ;  /* 0xc0000010000b7882 */ /* 0x000fe20000000000 */
[----:B------:R-:W-:Y:S01]  /*2110*/  UIADD3 UR14, UR12, 0xa0, URZ ;  /* 0x000000a00c0e7890 */ /* 0x000fe2000fffe03f */
[----:B------:R-:W-:Y:S02]  /*2120*/  WARPGROUP.DEPBAR.LE gsb0, 0x0 ;  /* 0x00008000000079c5 */ /* 0x000fe40000010000 */
        /* <DEDUP_REMOVED lines=22> */
[----:B------:R-:W-:Y:S02]  /*2290*/  UIADD3 UR15, UR12, 0x120, URZ ;  /* 0x000001200c0f7890 */ /* 0x000fe4000fffe03f */
[----:B------:R-:W-:Y:S01]  /*22a0*/  UIADD3 UR12, UR12, 0x140, URZ ;  /* 0x000001400c0c7890 */ /* 0x000fe2000fffe03f */
[----:B------:R-:W-:Y:S02]  /*22b0*/  WARPGROUP.DEPBAR.LE gsb0, 0x0 ;  /* 0x00008000000079c5 */ /* 0x000fe40000010000 */
[----:B------:R-:W-:-:S06]  /*22c0*/  WARPGROUP.ARRIVE ;  /* 0x00000000000079c5 */ /* 0x000fcc0000000000 */
[----:B------:R-:W-:Y:S01]  /*22d0*/  HGMMA.64x16x16.F32.BF16 R56, gdesc[UR8], R56, gsb0 ;  /* 0x00200000083879f0 */ /* 0x000fe20008001838 */
[----:B------:R-:W-:Y:S01]  /*22e0*/  UMOV UR10, UR13 ;  /* 0x0000000d000a7c82 */ /* 0x000fe20008000000 */
[----:B------:R-:W-:Y:S01]  /*22f0*/  UMOV UR11, 0xc0000010 ;  /* 0xc0000010000b7882 */ /* 0x000fe20000000000 */
        /* <DEDUP_REMOVED lines=17> */
[----:B------:R-:W-:Y:S03]  /*2410*/  HGMMA.64x16x16.F32.BF16 R24, gdesc[UR8], R24, gsb0 ;  /* 0x00200000081879f0 */ /* 0x000fe60008001818 */
[----:B------:R-:W-:Y:S02]  /*2420*/  WARPGROUP.DEPBAR.LE gsb0, 0x0 ;  /* 0x00008000000079c5 */ /* 0x000fe40000010000 */
[----:B------:R-:W-:Y:S05]  /*2430*/  @!P0 BRA `(.L_x_27) ;  /* 0x0000000000048947 */ /* 0x000fea0003800000 */
[----:B------:R-:W-:Y:S01]  /*2440*/  BPT.TRAP 0x1 ;  /* 0x000000040000795c */ /* 0x000fe20000300000 */
.L_x_27:
[----:B------:R-:W-:Y:S01]  /*2450*/  ULEA UR8, UR7, UR41, 0x3 ;  /* 0x0000002907087291 */ /* 0x000fe2000f8e183f */
[----:B------:R-:W-:-:S03]  /*2460*/  ISETP.GT.U32.AND P1, PT, R16, 0x1, PT ;  /* 0x000000011000780c */ /* 0x000fc60003f24070 */
[----:B------:R-:W-:-:S04]  /*2470*/  UIADD3 UR8, UR8, 0xf0, URZ ;  /* 0x000000f008087890 */ /* 0x000fc8000fffe03f */
[----:B------:R-:W-:-:S09]  /*2480*/  UPRMT UR8, URZ, 0x654, UR8 ;  /* 0x000006543f087896 */ /* 0x000fd20008000008 */
[----:B------:R-:W-:Y:S01]  /*2490*/  SYNCS.ARRIVE.TRANS64.RED.A1T0 RZ, [UR8], RZ ;  /* 0x000000ffffff79a7 */ /* 0x000fe20008100408 */
[----:B------:R-:W-:Y:S05]  /*24a0*/  @P1 BRA `(.L_x_28) ;  /* 0x0000000000041947 */ /* 0x000fea0003800000 */
[----:B------:R-:W-:Y:S01]  /*24b0*/  BPT.TRAP 0x1 ;  /* 0x000000040000795c */ /* 0x000fe20000300000 */
.L_x_28:
[----:B------:R-:W-:Y:S01]  /*24c0*/  UIADD3 UR6, UR6, 0x1, URZ ;  /* 0x0000000106067890 */ /* 0x000fe2000fffe03f */
[C---:B------:R-:W-:Y:S01]  /*24d0*/  ISETP.GT.AND P1, PT, R0.reuse, 0x1, PT ;  /* 0x000000010000780c */ /* 0x040fe20003f24270 */
[----:B------:R-:W-:Y:S01]  /*24e0*/  UIADD3 UR7, UR7, 0x1, URZ ;  /* 0x0000000107077890 */ /* 0x000fe2000fffe03f */
[----:B------:R-:W-:Y:S01]  /*24f0*/  VIADD R0, R0, 0xffffffff ;  /* 0xffffffff00007836 */ /* 0x000fe20000000000 */
[----:B------:R-:W-:Y:S02]  /*2500*/  UISETP.NE.AND UP0, UPT, UR6, 0x1e, UPT ;  /* 0x0000001e0600788c */ /* 0x000fe4000bf05270 */
[----:B------:R-:W-:Y:S02]  /*2510*/  UISETP.NE.AND UP1, UPT, UR7, 0x1e, UPT ;  /* 0x0000001e0700788c */ /* 0x000fe4000bf25270 */
[----:B------:R-:W-:Y:S02]  /*2520*/  USEL UR8, URZ, 0x1, UP0 ;  /* 0x000000013f087887 */ /* 0x000fe40008000000 */
[----:B------:R-:W-:-:S02]  /*2530*/  USEL UR6, UR6, URZ, UP0 ;  /* 0x0000003f06067287 */ /* 0x000fc40008000000 */
[----:B------:R-:W-:Y:S02]  /*2540*/  USEL UR7, UR7, URZ, UP1 ;  /* 0x0000003f07077287 */ /* 0x000fe40008800000 */
[----:B------:R-:W-:Y:S01]  /*2550*/  LOP3.LUT R5, R5, UR8, RZ, 0x3c, !PT ;  /* 0x0000000805057c12 */ /* 0x000fe2000f8e3cff */
[----:B------:R-:W-:Y:S09]  /*2560*/  @P1 BRA `(.L_x_29) ;  /* 0xfffffff800781947 */ /* 0x000ff2000383ffff */
.L_x_22:
[----:B-12---:R-:W1:Y:S01]  /*2570*/  LDC R0, c[0x0][0x28c] ;  /* 0x0000a300ff007b82 */ /* 0x006e620000000800 */
[----:B------:R2:W-:Y:S01]  /*2580*/  SYNCS.ARRIVE.TRANS64.A1T0 RZ, [R120+UR45], RZ ;  /* 0x000000ff78ff79a7 */ /* 0x0005e2000810002d */
[----:B-1----:R-:W-:-:S13]  /*2590*/  ISETP.GE.AND P1, PT, R0, 0x1, PT ;  /* 0x000000010000780c */ /* 0x002fda0003f26270 */
[----:B--2---:R-:W-:Y:S05]  /*25a0*/  @!P1 BRA `(.L_x_30) ;  /* 0x0000000000349947 */ /* 0x004fea0003800000 */
[----:B------:R-:W-:Y:S05]  /*25b0*/  @!P0 BRA `(.L_x_31) ;  /* 0x0000000000048947 */ /* 0x000fea0003800000 */
[----:B------:R-:W-:Y:S01]  /*25c0*/  BPT.TRAP 0x1 ;  /* 0x000000040000795c */ /* 0x000fe20000300000 */
.L_x_31:
[----:B------:R-:W-:Y:S01]  /*25d0*/  UIADD3 UR6, UR43, UR38, URZ ;  /* 0x000000262b067290 */ /* 0x000fe2000fffe03f */
[----:B------:R-:W-:-:S03]  /*25e0*/  ISETP.GT.U32.AND P0, PT, R16, 0x1, PT ;  /* 0x000000011000780c */ /* 0x000fc60003f04070 */
[----:B------:R-:W-:-:S04]  /*25f0*/  UIMAD.WIDE.U32 UR4, UR6, -0x77777777, URZ ;  /* 0x88888889060478a5 */ /* 0x000fc8000f8e003f */
[----:B------:R-:W-:-:S04]  /*2600*/  USHF.R.U32.HI UR4, URZ, 0x4, UR5 ;  /* 0x000000043f047899 */ /* 0x000fc80008011605 */
[----:B------:R-:W-:-:S04]  /*2610*/  UIMAD UR6, UR4, -0x1e, UR6 ;  /* 0xffffffe2040678a4 */ /* 0x000fc8000f8e0206 */
[----:B------:R-:W-:-:S04]  /*2620*/  ULEA UR6, UR6, UR41, 0x3 ;  /* 0x0000002906067291 */ /* 0x000fc8000f8e183f */
[----:B------:R-:W-:-:S04]  /*2630*/  UIADD3 UR6, UR6, 0xf0, URZ ;  /* 0x000000f006067890 */ /* 0x000fc8000fffe03f */
[----:B------:R-:W-:-:S09]  /*2640*/  UPRMT UR6, URZ, 0x654, UR6 ;  /* 0x000006543f067896 */ /* 0x000fd20008000006 */
[----:B------:R-:W-:Y:S01]  /*2650*/  SYNCS.ARRIVE.TRANS64.RED.A1T0 RZ, [UR6], RZ ;  /* 0x000000ffffff79a7 */ /* 0x000fe20008100406 */
[----:B------:R-:W-:Y:S05]  /*2660*/  @P0 BRA `(.L_x_30) ;  /* 0x0000000000040947 */ /* 0x000fea0003800000 */
[----:B------:R-:W-:Y:S01]  /*2670*/  BPT.TRAP 0x1 ;  /* 0x000000040000795c */ /* 0x000fe20000300000 */
.L_x_30:
[----:B------:R-:W-:Y:S01]  /*2680*/  SHF.L.U32 R0, R122, 0x1f, RZ ;  /* 0x0000001f7a007819 */ /* 0x000fe200000006ff */
[----:B------:R-:W-:Y:S01]  /*2690*/  UIADD3 UR38, UR44, UR38, URZ ;  /* 0x000000262c267290 */ /* 0x000fe2000fffe03f */
[----:B------:R-:W1:Y:S01]  /*26a0*/  LDC R9, c[0x0][0x288] ;  /* 0x0000a200ff097b82 */ /* 0x000e620000000800 */
[----:B------:R-:W-:Y:S01]  /*26b0*/  UISETP.GE.U32.AND UP1, UPT, UR44, 0x1e, UPT ;  /* 0x0000001e2c00788c */ /* 0x000fe2000bf26070 */
[----:B------:R-:W-:Y:S01]  /*26c0*/  IMAD.SHL.U32 R10, R116, 0x2, RZ ;  /* 0x00000002740a7824 */ /* 0x000fe200078e00ff */
[----:B------:R-:W-:Y:S02]  /*26d0*/  UISETP.GT.U32.AND UP0, UPT, UR38, 0x1d, UPT ;  /* 0x0000001d2600788c */ /* 0x000fe4000bf04070 */
[----:B------:R-:W-:Y:S02]  /*26e0*/  UIMAD.WIDE.U32 UR4, UR38, -0x77777777, URZ ;  /* 0x88888889260478a5 */ /* 0x000fe4000f8e003f */
[----:B------:R-:W-:Y:S01]  /*26f0*/  UISETP.LT.U32.AND UP0, UPT, UR44, 0x1e, UP0 ;  /* 0x0000001e2c00788c */ /* 0x000fe20008701070 */
[----:B------:R-:W2:Y:S01]  /*2700*/  SYNCS.PHASECHK.TRANS64.TRYWAIT P0, [R121+UR42+0x10], R0 ;  /* 0x00001000790075a7 */ /* 0x000ea2000800016a */
[----:B------:R-:W-:Y:S01]  /*2710*/  USHF.R.U32.HI UR4, URZ, 0x4, UR5 ;  /* 0x000000043f047899 */ /* 0x000fe20008011605 */
[----:B------:R-:W-:Y:S01]  /*2720*/  SHF.R.S32.HI R11, RZ, 0x1f, R10 ;  /* 0x0000001fff0b7819 */ /* 0x000fe2000001140a */
[----:B------:R-:W-:-:S02]  /*2730*/  USEL UR6, URZ, 0x1, !UP0 ;  /* 0x000000013f067887 */ /* 0x000fc4000c000000 */
[----:B------:R-:W-:Y:S02]  /*2740*/  UIMAD UR38, UR4, -0x1e, UR38 ;  /* 0xffffffe2042678a4 */ /* 0x000fe4000f8e0226 */
[----:B------:R-:W-:-:S04]  /*2750*/  ULOP3.LUT UR39, UR39, UR6, URZ, 0x3c, !UPT ;  /* 0x0000000627277292 */ /* 0x000fc8000f8e3c3f */
[----:B------:R-:W-:Y:S01]  /*2760*/  @UP1 ULOP3.LUT UR39, UR39, 0x1, UR4, 0x78, !UPT ;  /* 0x0000000127271892 */ /* 0x000fe2000f8e7804 */
[----:B-12---:R-:W-:Y:S11]  /*2770*/  @!P0 BRA `(.L_x_32) ;  /* 0x0000008000b48947 */ /* 0x006ff60003800000 */
.L_x_260:
[----:B------:R-:W-:Y:S01]  /*2780*/  IMAD.SHL.U32 R8, R19, 0x40, RZ ;  /* 0x0000004013087824 */ /* 0x000fe200078e00ff */
[----:B------:R-:W-:Y:S01]  /*2790*/  ULDC UR6, c[0x0][0x284] ;  /* 0x0000a10000067ab9 */ /* 0x000fe20000000800 */
[----:B0-----:R-:W-:Y:S01]  /*27a0*/  IMAD R12, R22, 0xb0, RZ ;  /* 0x000000b0160c7824 */ /* 0x001fe200078e02ff */
[----:B------:R-:W-:Y:S01]  /*27b0*/  SHF.R.S32.HI R21, RZ, 0x1f, R2 ;  /* 0x0000001fff157819 */ /* 0x000fe20000011402 */
[----:B------:R-:W-:Y:S01]  /*27c0*/  ULDC.64 UR4, c[0x0][0x5d0] ;  /* 0x0001740000047ab9 */ /* 0x000fe20000000a00 */
[----:B------:R-:W-:Y:S01]  /*27d0*/  ISETP.GE.AND P0, PT, R8, UR6, PT ;  /* 0x0000000608007c0c */ /* 0x000fe2000bf06270 */
[----:B------:R-:W-:Y:S01]  /*27e0*/  IMAD.WIDE.U32 R4, R2, UR4, R10 ;  /* 0x0000000402047c25 */ /* 0x000fe2000f8e000a */
[----:B------:R-:W-:Y:S02]  /*27f0*/  SHF.R.S32.HI R13, RZ, 0x1f, R12 ;  /* 0x0000001fff0d7819 */ /* 0x000fe4000001140c */
[C---:B------:R-:W-:Y:S01]  /*2800*/  ISETP.GE.OR P0, PT, R12.reuse, R9, P0 ;  /* 0x000000090c00720c */ /* 0x040fe20000706670 */
[----:B------:R-:W-:Y:S01]  /*2810*/  IMAD R3, R21, UR4, RZ ;  /* 0x0000000415037c24 */ /* 0x000fe2000f8e02ff */
[----:B------:R-:W-:-:S03]  /*2820*/  IADD3 R6, P1, R12, R4, RZ ;  /* 0x000000040c067210 */ /* 0x000fc60007f3e0ff */
[----:B------:R-:W-:-:S05]  /*2830*/  IMAD R3, R2, UR5, R3 ;  /* 0x0000000502037c24 */ /* 0x000fca000f8e0203 */
[----:B------:R-:W-:-:S03]  /*2840*/  IADD3.X R7, R13, R5, R3, P1, !PT ;  /* 0x000000050d077210 */ /* 0x000fc60000ffe403 */
[----:B------:R-:W-:Y:S05]  /*2850*/  @P0 BRA `(.L_x_33) ;  /* 0x0000005800ec0947 */ /* 0x000fea0003800000 */
[----:B------:R-:W0:Y:S01]  /*2860*/  LDC.64 R4, c[0x0][0x5c8] ;  /* 0x00017200ff047b82 */ /* 0x000e220000000a00 */
[----:B-----5:R-:W-:Y:S01]  /*2870*/  FSETP.NEU.AND P0, PT, R113, RZ, PT ;  /* 0x000000ff7100720b */ /* 0x020fe20003f0d000 */
[----:B------:R-:W-:Y:S01]  /*2880*/  IMAD R3, R116, -0x2, R9 ;  /* 0xfffffffe74037824 */ /* 0x000fe200078e0209 */
[----:B------:R-:W-:Y:S01]  /*2890*/  BSSY B0, `(.L_x_33) ;  /* 0x00005b7000007945 */ /* 0x000fe20003800000 */
[----:B------:R-:W-:-:S04]  /*28a0*/  IMAD.WIDE R128, R19, 0x40, R114 ;  /* 0x0000004013807825 */ /* 0x000fc800078e0272 */
[----:B-1----:R-:W-:Y:S02]  /*28b0*/  IMAD.IADD R0, R3, 0x1, -R12 ;  /* 0x0000000103007824 */ /* 0x002fe400078e0a0c */
[----:B------:R-:W-:-:S03]  /*28c0*/  IMAD.IADD R3, R117, 0x1, -R8 ;  /* 0x0000000175037824 */ /* 0x000fc600078e0a08 */
[----:B------:R-:W-:-:S04]  /*28d0*/  ISETP.GT.AND P1, PT, R0, RZ, PT ;  /* 0x000000ff0000720c */ /* 0x000fc80003f24270 */
[----:B------:R-:W-:Y:S01]  /*28e0*/  ISETP.GT.AND P2, PT, R3, RZ, P1 ;  /* 0x000000ff0300720c */ /* 0x000fe20000f44270 */
[-C--:B0-----:R-:W-:Y:S02]  /*28f0*/  IMAD R8, R129, R4.reuse, RZ ;  /* 0x0000000481087224 */ /* 0x081fe400078e02ff */
[----:B------:R-:W-:-:S04]  /*2900*/  IMAD.WIDE.U32 R6, R128, R4, R6 ;  /* 0x0000000480067225 */ /* 0x000fc800078e0006 */
[----:B------:R-:W-:-:S04]  /*2910*/  IMAD R9, R128, R5, R8 ;  /* 0x0000000580097224 */ /* 0x000fc800078e0208 */
[----:B------:R-:W-:Y:S01]  /*2920*/  IMAD.IADD R137, R7, 0x1, R9 ;  /* 0x0000000107897824 */ /* 0x000fe200078e0209 */
[----:B------:R-:W-:Y:S06]  /*2930*/  @!P0 BRA `(.L_x_34) ;  /* 0x0000003c00088947 */ /* 0x000fec0003800000 */
[----:B------:R-:W0:Y:S01]  /*2940*/  LDC.64 R130, c[0x0][0x5b8] ;  /* 0x00016e00ff827b82 */ /* 0x000e220000000a00 */
[----:B------:R-:W-:-:S07]  /*2950*/  ULDC.64 UR4, c[0x0][0x5c0] ;  /* 0x0001700000047ab9 */ /* 0x000fce0000000a00 */
[----:B------:R-:W1:Y:S08]  /*2960*/  LDC.64 R134, c[0x0][0x5b0] ;  /* 0x00016c00ff867b82 */ /* 0x000e700000000a00 */
[----:B------:R-:W2:Y:S01]  /*2970*/  LDC.64 R14, c[0x0][0x5a8] ;  /* 0x00016a00ff0e7b82 */ /* 0x000ea20000000a00 */
[-C--:B0-----:R-:W-:Y:S02]  /*2980*/  IMAD R7, R21, R130.reuse, RZ ;  /* 0x0000008215077224 */ /* 0x081fe400078e02ff */
[----:B------:R-:W-:-:S04]  /*2990*/  IMAD.WIDE.U32 R8, R2, R130, R10 ;  /* 0x0000008202087225 */ /* 0x000fc800078e000a */
[----:B------:R-:W-:Y:S01]  /*29a0*/  IMAD R131, R2, R131, R7 ;  /* 0x0000008302837224 */ /* 0x000fe200078e0207 */
[----:B------:R-:W-:Y:S01]  /*29b0*/  IADD3 R20, P0, R12, R8, RZ ;  /* 0x000000080c147210 */ /* 0x000fe20007f1e0ff */
[----:B-1----:R-:W-:-:S03]  /*29c0*/  IMAD R7, R129, R134, RZ ;  /* 0x0000008681077224 */ /* 0x002fc600078e02ff */
[----:B------:R-:W-:Y:S01]  /*29d0*/  IADD3.X R21, R13, R9, R131, P0, !PT ;  /* 0x000000090d157210 */ /* 0x000fe200007fe483 */
[C---:B------:R-:W-:Y:S02]  /*29e0*/  IMAD R133, R128.reuse, R135, R7 ;  /* 0x0000008780857224 */ /* 0x040fe400078e0207 */
[----:B------:R-:W-:-:S04]  /*29f0*/  IMAD.WIDE.U32 R8, R128, R134, R20 ;  /* 0x0000008680087225 */ /* 0x000fc800078e0014 */
[----:B------:R-:W-:Y:S01]  /*2a00*/  IMAD.IADD R7, R9, 0x1, R133 ;  /* 0x0000000109077824 */ /* 0x000fe200078e0285 */
[----:B--2---:R-:W-:-:S04]  /*2a10*/  LEA R124, P0, R8, R14, 0x1 ;  /* 0x0000000e087c7211 */ /* 0x004fc800078008ff */
[----:B------:R-:W-:-:S05]  /*2a20*/  LEA.HI.X R125, R8, R15, R7, 0x1, P0 ;  /* 0x0000000f087d7211 */ /* 0x000fca00000f0c07 */
[----:B------:R0:W2:Y:S01]  /*2a30*/  @P2 LDG.E.LTC128B.U16 R19, desc[UR36][R124.64] ;  /* 0x000000247c132981 */ /* 0x0000a2000c1e1520 */
[----:B------:R-:W-:Y:S01]  /*2a40*/  IMAD.WIDE.U32 R8, R128, R134, R12 ;  /* 0x0000008680087225 */ /* 0x000fe200078e000c */
[----:B------:R-:W-:Y:S02]  /*2a50*/  BSSY B1, `(.L_x_35) ;  /* 0x0000014000017945 */ /* 0x000fe40003800000 */
[----:B------:R-:W-:-:S04]  /*2a60*/  IADD3 R126, P0, R10, R8, RZ ;  /* 0x000000080a7e7210 */ /* 0x000fc80007f1e0ff */
[----:B------:R-:W-:Y:S01]  /*2a70*/  IADD3.X R127, R11, R133, R9, P0, !PT ;  /* 0x000000850b7f7210 */ /* 0x000fe200007fe409 */
[C---:B0-----:R-:W-:Y:S01]  /*2a80*/  IMAD.SHL.U32 R124, R134.reuse, 0x8, RZ ;  /* 0x00000008867c7824 */ /* 0x041fe200078e00ff */
[----:B------:R-:W-:Y:S01]  /*2a90*/  SHF.L.U64.HI R125, R134, 0x3, R135 ;  /* 0x00000003867d7819 */ /* 0x000fe20000010287 */
[----:B------:R-:W-:-:S04]  /*2aa0*/  IMAD.WIDE.U32 R126, R2, R130, R126 ;  /* 0x00000082027e7225 */ /* 0x000fc800078e007e */
[----:B--2---:R-:W-:-:S04]  /*2ab0*/  IMAD.U32 R8, R19, 0x10000, RZ ;  /* 0x0001000013087824 */ /* 0x004fc800078e00ff */
[----:B------:R-:W-:Y:S01]  /*2ac0*/  FMUL R7, R8, R113 ;  /* 0x0000007108077220 */ /* 0x000fe20000400000 */
[----:B------:R-:W-:-:S03]  /*2ad0*/  LEA R8, P0, R6, UR4, 0x1 ;  /* 0x0000000406087c11 */ /* 0x000fc6000f8008ff */
[----:B------:R-:W-:Y:S01]  /*2ae0*/  FFMA R7, R104, R112, R7 ;  /* 0x0000007068077223 */ /* 0x000fe20000000007 */
[----:B------:R-:W-:Y:S02]  /*2af0*/  LEA.HI.X R9, R6, UR5, R137, 0x1, P0 ;  /* 0x0000000506097c11 */ /* 0x000fe400080f0c89 */
[----:B------:R-:W-:Y:S02]  /*2b00*/  ISETP.GT.AND P0, PT, R0, 0x1, PT ;  /* 0x000000010000780c */ /* 0x000fe40003f04270 */
[----:B------:R-:W-:Y:S01]  /*2b10*/  F2FP.BF16.F32.PACK_AB R22, RZ, R7 ;  /* 0x00000007ff16723e */ /* 0x000fe200000010ff */
[----:B------:R-:W-:Y:S01]  /*2b20*/  IMAD.IADD R7, R131, 0x1, R127 ;  /* 0x0000000183077824 */ /* 0x000fe200078e027f */
[----:B------:R-:W-:Y:S02]  /*2b30*/  ISETP.GT.AND P3, PT, R3, RZ, P0 ;  /* 0x000000ff0300720c */ /* 0x000fe40000764270 */
[C---:B------:R-:W-:Y:S01]  /*2b40*/  LEA R6, P4, R126.reuse, R14, 0x1 ;  /* 0x0000000e7e067211 */ /* 0x040fe200078808ff */
[----:B------:R0:W-:Y:S03]  /*2b50*/  @P2 STG.E.U16 desc[UR36][R8.64], R22 ;  /* 0x0000001608002986 */ /* 0x0001e6000c101524 */
[----:B------:R-:W-:-:S07]  /*2b60*/  LEA.HI.X R7, R126, R15, R7, 0x1, P4 ;  /* 0x0000000f7e077211 */ /* 0x000fce00020f0c07 */
[----:B------:R-:W-:Y:S05]  /*2b70*/  @!P3 BRA `(.L_x_36) ;  /* 0x000000000004b947 */ /* 0x000fea0003800000 */
[----:B------:R1:W5:Y:S02]  /*2b80*/  LDG.E.LTC128B.U16 R19, desc[UR36][R6.64+0x2] ;  /* 0x0000022406137981 */ /* 0x000364000c1e1520 */
.L_x_36:
[----:B------:R-:W-:Y:S05]  /*2b90*/  BSYNC B1 ;  /* 0x0000000000017941 */ /* 0x000fea0003800000 */
.L_x_35:
[----:B------:R-:W-:Y:S01]  /*2ba0*/  IMAD.WIDE.U32 R124, R128, R134, R124 ;  /* 0x00000086807c7225 */ /* 0x000fe200078e007c */
[----:B------:R-:W-:-:S03]  /*2bb0*/  ISETP.GT.AND P1, PT, R3, 0x8, P1 ;  /* 0x000000080300780c */ /* 0x000fc60000f24270 */
[----:B0----5:R-:W-:Y:S01]  /*2bc0*/  IMAD.U32 R22, R19, 0x10000, RZ ;  /* 0x0001000013167824 */ /* 0x021fe200078e00ff */
[----:B------:R-:W-:Y:S01]  /*2bd0*/  IADD3 R104, P2, R20, R124, RZ ;  /* 0x0000007c14687210 */ /* 0x000fe20007f5e0ff */
[----:B------:R-:W-:Y:S02]  /*2be0*/  IMAD.IADD R133, R133, 0x1, R125 ;  /* 0x0000000185857824 */ /* 0x000fe400078e027d */
[----:B------:R-:W-:Y:S02]  /*2bf0*/  FMUL R22, R22, R113 ;  /* 0x0000007116167220 */ /* 0x000fe40000400000 */
[----:B------:R-:W-:Y:S01]  /*2c00*/  IMAD.X R21, R133, 0x1, R21, P2 ;  /* 0x0000000185157824 */ /* 0x000fe200010e0615 */
[----:B------:R-:W-:Y:S01]  /*2c10*/  LEA R20, P2, R104, R14, 0x1 ;  /* 0x0000000e68147211 */ /* 0x000fe200078408ff */
[----:B------:R-:W-:-:S03]  /*2c20*/  FFMA R22, R105, R112, R22 ;  /* 0x0000007069167223 */ /* 0x000fc60000000016 */
[----:B------:R-:W-:Y:S02]  /*2c30*/  LEA.HI.X R21, R104, R15, R21, 0x1, P2 ;  /* 0x0000000f68157211 */ /* 0x000fe400010f0c15 */
[----:B------:R-:W-:-:S05]  /*2c40*/  F2FP.BF16.F32.PACK_AB R22, RZ, R22 ;  /* 0x00000016ff16723e */ /* 0x000fca00000010ff */
[----:B------:R0:W-:Y:S04]  /*2c50*/  @P3 STG.E.U16 desc[UR36][R8.64+0x2], R22 ;  /* 0x0000021608003986 */ /* 0x0001e8000c101524 */
[----:B------:R-:W2:Y:S01]  /*2c60*/  @P1 LDG.E.LTC128B.U16 R19, desc[UR36][R20.64] ;  /* 0x0000002414131981 */ /* 0x000ea2000c1e1520 */
[----:B------:R-:W-:Y:S01]  /*2c70*/  IADD3 R12, P2, P3, R10, R124, R12 ;  /* 0x0000007c0a0c7210 */ /* 0x000fe20007b5e00c */
[----:B------:R-:W-:Y:S01]  /*2c80*/  BSSY B1, `(.L_x_37) ;  /* 0x0000011000017945 */ /* 0x000fe20003800000 */
[----:B------:R-:W-:Y:S02]  /*2c90*/  SHF.L.U64.HI R5, R4, 0x4, R5 ;  /* 0x0000000404057819 */ /* 0x000fe40000010205 */
[----:B------:R-:W-:Y:S02]  /*2ca0*/  IADD3.X R13, R11, R133, R13, P2, P3 ;  /* 0x000000850b0d7210 */ /* 0x000fe400017e640d */
[----:B------:R-:W-:Y:S01]  /*2cb0*/  ISETP.GT.AND P0, PT, R3, 0x8, P0 ;  /* 0x000000080300780c */ /* 0x000fe20000704270 */
[----:B------:R-:W-:-:S04]  /*2cc0*/  IMAD.WIDE.U32 R12, R2, R130, R12 ;  /* 0x00000082020c7225 */ /* 0x000fc800078e000c */
[----:B------:R-:W-:Y:S02]  /*2cd0*/  IMAD.IADD R2, R131, 0x1, R13 ;  /* 0x0000000183027824 */ /* 0x000fe400078e020d */
[----:B--2---:R-:W-:-:S04]  /*2ce0*/  IMAD.U32 R10, R19, 0x10000, RZ ;  /* 0x00010000130a7824 */ /* 0x004fc800078e00ff */
[----:B------:R-:W-:Y:S01]  /*2cf0*/  FMUL R11, R10, R113 ;  /* 0x000000710a0b7220 */ /* 0x000fe20000400000 */
[----:B------:R-:W-:Y:S02]  /*2d00*/  LEA R10, P2, R4, R8, 0x4 ;  /* 0x00000008040a7211 */ /* 0x000fe400078420ff */
[----:B------:R-:W-:Y:S01]  /*2d10*/  LEA R4, P3, R12, R14, 0x1 ;  /* 0x0000000e0c047211 */ /* 0x000fe200078608ff */
[----:B------:R-:W-:-:S05]  /*2d20*/  FFMA R11, R106, R112, R11 ;  /* 0x000000706a0b7223 */ /* 0x000fca000000000b */
[----:B------:R-:W-:Y:S01]  /*2d30*/  F2FP.BF16.F32.PACK_AB R13, RZ, R11 ;  /* 0x0000000bff0d723e */ /* 0x000fe200000010ff */
[----:B------:R-:W-:Y:S01]  /*2d40*/  IMAD.X R11, R5, 0x1, R9, P2 ;  /* 0x00000001050b7824 */ /* 0x000fe200010e0609 */
[----:B------:R-:W-:-:S04]  /*2d50*/  LEA.HI.X R5, R12, R15, R2, 0x1, P3 ;  /* 0x0000000f0c057211 */ /* 0x000fc800018f0c02 */
[----:B------:R0:W-:Y:S01]  /*2d60*/  @P1 STG.E.U16 desc[UR36][R10.64], R13 ;  /* 0x0000000d0a001986 */ /* 0x0001e2000c101524 */
[----:B------:R-:W-:Y:S05]  /*2d70*/  @!P0 BRA `(.L_x_38) ;  /* 0x0000000000048947 */ /* 0x000fea0003800000 */
[----:B------:R2:W5:Y:S02]  /*2d80*/  LDG.E.LTC128B.U16 R19, desc[UR36][R4.64+0x2] ;  /* 0x0000022404137981 */ /* 0x000564000c1e1520 */
.L_x_38:
[----:B------:R-:W-:Y:S05]  /*2d90*/  BSYNC B1 ;  /* 0x0000000000017941 */ /* 0x000fea0003800000 */
.L_x_37:
[----:B-----5:R-:W-:Y:S01]  /*2da0*/  IMAD.U32 R2, R19, 0x10000, RZ ;  /* 0x0001000013027824 */ /* 0x020fe200078e00ff */
[----:B------:R-:W-:Y:S01]  /*2db0*/  ISETP.GT.AND P1, PT, R0, 0x8, PT ;  /* 0x000000080000780c */ /* 0x000fe20003f24270 */
[----:B------:R-:W-:Y:S02]  /*2dc0*/  BSSY B1, `(.L_x_39) ;  /* 0x0000008000017945 */ /* 0x000fe40003800000 */
[----:B------:R-:W-:Y:S01]  /*2dd0*/  FMUL R2, R2, R113 ;  /* 0x0000007102027220 */ /* 0x000fe20000400000 */
[----:B------:R-:W-:-:S03]  /*2de0*/  ISETP.GT.AND P2, PT, R3, RZ, P1 ;  /* 0x000000ff0300720c */ /* 0x000fc60000f44270 */
[----:B------:R-:W-:-:S05]  /*2df0*/  FFMA R2, R107, R112, R2 ;  /* 0x000000706b027223 */ /* 0x000fca0000000002 */
[----:B------:R-:W-:-:S05]  /*2e00*/  F2FP.BF16.F32.PACK_AB R2, RZ, R2 ;  /* 0x00000002ff02723e */ /* 0x000fca00000010ff */
[----:B------:R3:W-:Y:S01]  /*2e10*/  @P0 STG.E.U16 desc[UR36][R10.64+0x2], R2 ;  /* 0x000002020a000986 */ /* 0x0007e2000c101524 */
[----:B------:R-:W-:Y:S05]  /*2e20*/  @!P2 BRA `(.L_x_40) ;  /* 0x000000000004a947 */ /* 0x000fea0003800000 */
[----:B------:R4:W5:Y:S02]  /*2e30*/  LDG.E.LTC128B.U16 R19, desc[UR36][R6.64+0x10] ;  /* 0x0000102406137981 */ /* 0x000964000c1e1520 */
.L_x_40:
[----:B------:R-:W-:Y:S05]  /*2e40*/  BSYNC B1 ;  /* 0x0000000000017941 */ /* 0x000fea0003800000 */
.L_x_39:
[----:B---3-5:R-:W-:Y:S01]  /*2e50*/  IMAD.U32 R2, R19, 0x10000, RZ ;  /* 0x0001000013027824 */ /* 0x028fe200078e00ff */
[----:B------:R-:W-:Y:S01]  /*2e60*/  ISETP.GT.AND P0, PT, R0, 0x9, PT ;  /* 0x000000090000780c */ /* 0x000fe20003f04270 */
[----:B------:R-:W-:Y:S02]  /*2e70*/  BSSY B1, `(.L_x_41) ;  /* 0x0000008000017945 */ /* 0x000fe40003800000 */
[----:B0-----:R-:W-:Y:S01]  /*2e80*/  FMUL R13, R2, R113 ;  /* 0x00000071020d7220 */ /* 0x001fe20000400000 */
[----:B------:R-:W-:-:S03]  /*2e90*/  ISETP.GT.AND P3, PT, R3, RZ, P0 ;  /* 0x000000ff0300720c */ /* 0x000fc60000764270 */
[----:B------:R-:W-:-:S05]  /*2ea0*/  FFMA R13, R108, R112, R13 ;  /* 0x000000706c0d7223 */ /* 0x000fca000000000d */
[----:B------:R-:W-:-:S05]  /*2eb0*/  F2FP.BF16.F32.PACK_AB R13, RZ, R13 ;  /* 0x0000000dff0d723e */ /* 0x000fca00000010ff */
[----:B------:R0:W-:Y:S01]  /*2ec0*/  @P2 STG.E.U16 desc[UR36][R8.64+0x10], R13 ;  /* 0x0000100d08002986 */ /* 0x0001e2000c101524 */
[----:B------:R-:W-:Y:S05]  /*2ed0*/  @!P3 BRA `(.L_x_42) ;  /* 0x000000000004b947 */ /* 0x000fea0003800000 */
[----:B------:R3:W5:Y:S02]  /*2ee0*/  LDG.E.LTC128B.U16 R19, desc[UR36][R6.64+0x12] ;  /* 0x0000122406137981 */ /* 0x000764000c1e1520 */
.L_x_42:
[----:B------:R-:W-:Y:S05]  /*2ef0*/  BSYNC B1 ;  /* 0x0000000000017941 */ /* 0x000fea0003800000 */
.L_x_41:
[----:B-----5:R-:W-:Y:S01]  /*2f00*/  IMAD.U32 R2, R19, 0x10000, RZ ;  /* 0x0001000013027824 */ /* 0x020fe200078e00ff */
[----:B------:R-:W-:Y:S01]  /*2f10*/  ISETP.GT.AND P1, PT, R3, 0x8, P1 ;  /* 0x000000080300780c */ /* 0x000fe20000f24270 */
[----:B------:R-:W-:Y:S02]  /*2f20*/  BSSY B1, `(.L_x_43) ;  /* 0x0000007000017945 */ /* 0x000fe40003800000 */
[----:B------:R-:W-:-:S04]  /*2f30*/  FMUL R2, R2, R113 ;  /* 0x0000007102027220 */ /* 0x000fc80000400000 */
[----:B------:R-:W-:-:S05]  /*2f40*/  FFMA R2, R109, R112, R2 ;  /* 0x000000706d027223 */ /* 0x000fca0000000002 */
[----:B------:R-:W-:-:S05]  /*2f50*/  F2FP.BF16.F32.PACK_AB R2, RZ, R2 ;  /* 0x00000002ff02723e */ /* 0x000fca00000010ff */
[----:B------:R0:W-:Y:S01]  /*2f60*/  @P3 STG.E.U16 desc[UR36][R8.64+0x12], R2 ;  /* 0x0000120208003986 */ /* 0x0001e2000c101524 */
[----:B------:R-:W-:Y:S05]  /*2f70*/  @!P1 BRA `(.L_x_44) ;  /* 0x0000000000049947 */ /* 0x000fea0003800000 */
[----:B------:R0:W5:Y:S02]  /*2f80*/  LDG.E.LTC128B.U16 R19, desc[UR36][R4.64+0x10] ;  /* 0x0000102404137981 */ /* 0x000164000c1e1520 */
.L_x_44:
[----:B------:R-:W-:Y:S05]  /*2f90*/  BSYNC B1 ;  /* 0x0000000000017941 */ /* 0x000fea0003800000 */
.L_x_43:
[----:B0----5:R-:W-:Y:S01]  /*2fa0*/  IMAD.U32 R2, R19, 0x10000, RZ ;  /* 0x0001000013027824 */ /* 0x021fe200078e00ff */
        /* <DEDUP_REMOVED lines=8> */
.L_x_46:
[----:B------:R-:W-:Y:S05]  /*3030*/  BSYNC B1 ;  /* 0x0000000000017941 */ /* 0x000fea0003800000 */
.L_x_45:
        /* <DEDUP_REMOVED lines=10> */
.L_x_48:
[----:B------:R-:W-:Y:S05]  /*30e0*/  BSYNC B1 ;  /* 0x0000000000017941 */ /* 0x000fea0003800000 */
.L_x_47:
[----:B0----5:R-:W-:Y:S01]  /*30f0*/  IMAD.U32 R2, R19, 0x10000, RZ ;  /* 0x0001000013027824 */ /* 0x021fe200078e00ff */
        /* <DEDUP_REMOVED lines=9> */
.L_x_50:
[----:B------:R-:W-:Y:S05]  /*3190*/  BSYNC B1 ;  /* 0x0000000000017941 */ /* 0x000fea0003800000 */
.L_x_49:
        /* <DEDUP_REMOVED lines=9> */
.L_x_52:
[----:B------:R-:W-:Y:S05]  /*3230*/  BSYNC B1 ;  /* 0x0000000000017941 */ /* 0x000fea0003800000 */
.L_x_51:
        /* <DEDUP_REMOVED lines=9> */
.L_x_54:
[----:B------:R-:W-:Y:S05]  /*32d0*/  BSYNC B1 ;  /* 0x0000000000017941 */ /* 0x000fea0003800000 */
.L_x_53:
        /* <DEDUP_REMOVED lines=10> */
.L_x_56:
[----:B------:R-:W-:Y:S05]  /*3380*/  BSYNC B1 ;  /* 0x0000000000017941 */ /* 0x000fea0003800000 */
.L_x_55:
        /* <DEDUP_REMOVED lines=10> */
.L_x_58:
[----:B------:R-:W-:Y:S05]  /*3430*/  BSYNC B1 ;  /* 0x0000000000017941 */ /* 0x000fea0003800000 */
.L_x_57:
        /* <DEDUP_REMOVED lines=9> */
.L_x_60:
[----:B------:R-:W-:Y:S05]  /*34d0*/  BSYNC B1 ;  /* 0x0000000000017941 */ /* 0x000fea0003800000 */
.L_x_59:
        /* <DEDUP_REMOVED lines=9> */
.L_x_62:
[----:B------:R-:W-:Y:S05]  /*3570*/  BSYNC B1 ;  /* 0x0000000000017941 */ /* 0x000fea0003800000 */
.L_x_61:
        /* <DEDUP_REMOVED lines=10> */
.L_x_64:
[----:B------:R-:W-:Y:S05]  /*3620*/  BSYNC B1 ;  /* 0x0000000000017941 */ /* 0x000fea0003800000 */
.L_x_63:
        /* <DEDUP_REMOVED lines=10> */
.L_x_66:
[----:B------:R-:W-:Y:S05]  /*36d0*/  BSYNC B1 ;  /* 0x0000000000017941 */ /* 0x000fea0003800000 */
.L_x_65:
        /* <DEDUP_REMOVED lines=9> */
.L_x_68:
[----:B------:R-:W-:Y:S05]  /*3770*/  BSYNC B1 ;  /* 0x0000000000017941 */ /* 0x000fea0003800000 */
.L_x_67:
        /* <DEDUP_REMOVED lines=9> */
.L_x_70:
[----:B------:R-:W-:Y:S05]  /*3810*/  BSYNC B1 ;  /* 0x0000000000017941 */ /* 0x000fea0003800000 */
.L_x_69:
        /* <DEDUP_REMOVED lines=10> */
.L_x_72:
[----:B------:R-:W-:Y:S05]  /*38c0*/  BSYNC B1 ;  /* 0x0000000000017941 */ /* 0x000fea0003800000 */
.L_x_71:
        /* <DEDUP_REMOVED lines=10> */
.L_x_74:
[----:B------:R-:W-:Y:S05]  /*3970*/  BSYNC B1 ;  /* 0x0000000000017941 */ /* 0x000fea0003800000 */
.L_x_73:
        /* <DEDUP_REMOVED lines=9> */
.L_x_76:
[----:B------:R-:W-:Y:S05]  /*3a10*/  BSYNC B1 ;  /* 0x0000000000017941 */ /* 0x000fea0003800000 */
.L_x_75:
        /* <DEDUP_REMOVED lines=9> */
.L_x_78:
[----:B------:R-:W-:Y:S05]  /*3ab0*/  BSYNC B1 ;  /* 0x0000000000017941 */ /* 0x000fea0003800000 */
.L_x_77:
        /* <DEDUP_REMOVED lines=10> */
.L_x_80:
[----:B------:R-:W-:Y:S05]  /*3b60*/  BSYNC B1 ;  /* 0x0000000000017941 */ /* 0x000fea0003800000 */
.L_x_79:
        /* <DEDUP_REMOVED lines=10> */
.L_x_82:
[----:B------:R-:W-:Y:S05]  /*3c10*/  BSYNC B1 ;  /* 0x0000000000017941 */ /* 0x000fea0003800000 */
.L_x_81:
        /* <DEDUP_REMOVED lines=9> */
.L_x_84:
[----:B------:R-:W-:Y:S05]  /*3cb0*/  BSYNC B1 ;  /* 0x0000000000017941 */ /* 0x000fea0003800000 */
.L_x_83:
        /* <DEDUP_REMOVED lines=9> */
.L_x_86:
[----:B------:R-:W-:Y:S05]  /*3d50*/  BSYNC B1 ;  /* 0x0000000000017941 */ /* 0x000fea0003800000 */
.L_x_85:
        /* <DEDUP_REMOVED lines=10> */
.L_x_88:
[----:B------:R-:W-:Y:S05]  /*3e00*/  BSYNC B1 ;  /* 0x0000000000017941 */ /* 0x000fea0003800000 */
.L_x_87:
        /* <DEDUP_REMOVED lines=10> */
.L_x_90:
[----:B------:R-:W-:Y:S05]  /*3eb0*/  BSYNC B1 ;  /* 0x0000000000017941 */ /* 0x000fea0003800000 */
.L_x_89:
        /* <DEDUP_REMOVED lines=9> */
.L_x_92:
[----:B------:R-:W-:Y:S05]  /*3f50*/  BSYNC B1 ;  /* 0x0000000000017941 */ /* 0x000fea0003800000 */
.L_x_91:
        /* <DEDUP_REMOVED lines=9> */
.L_x_94:
[----:B------:R-:W-:Y:S05]  /*3ff0*/  BSYNC B1 ;  /* 0x0000000000017941 */ /* 0x000fea0003800000 */
.L_x_93:
        /* <DEDUP_REMOVED lines=10> */
.L_x_96:
[----:B------:R-:W-:Y:S05]  /*40a0*/  BSYNC B1 ;  /* 0x0000000000017941 */ /* 0x000fea0003800000 */
.L_x_95:
        /* <DEDUP_REMOVED lines=10> */
.L_x_98:
[----:B------:R-:W-:Y:S05]  /*4150*/  BSYNC B1 ;  /* 0x0000000000017941 */ /* 0x000fea0003800000 */
.L_x_97:
        /* <DEDUP_REMOVED lines=9> */
.L_x_100:
[----:B------:R-:W-:Y:S05]  /*41f0*/  BSYNC B1 ;  /* 0x0000000000017941 */ /* 0x000fea0003800000 */
.L_x_99:
        /* <DEDUP_REMOVED lines=9> */
.L_x_102:
[----:B------:R-:W-:Y:S05]  /*4290*/  BSYNC B1 ;  /* 0x0000000000017941 */ /* 0x000fea0003800000 */
.L_x_101:
        /* <DEDUP_REMOVED lines=10> */
.L_x_104:
[----:B------:R-:W-:Y:S05]  /*4340*/  BSYNC B1 ;  /* 0x0000000000017941 */ /* 0x000fea0003800000 */
.L_x_103:
        /* <DEDUP_REMOVED lines=10> */
.L_x_106:
[----:B------:R-:W-:Y:S05]  /*43f0*/  BSYNC B1 ;  /* 0x0000000000017941 */ /* 0x000fea0003800000 */
.L_x_105:
        /* <DEDUP_REMOVED lines=9> */
.L_x_108:
[----:B------:R-:W-:Y:S05]  /*4490*/  BSYNC B1 ;  /* 0x0000000000017941 */ /* 0x000fea0003800000 */
.L_x_107:
        /* <DEDUP_REMOVED lines=9> */
.L_x_110:
[----:B------:R-:W-:Y:S05]  /*4530*/  BSYNC B1 ;  /* 0x0000000000017941 */ /* 0x000fea0003800000 */
.L_x_109:
        /* <DEDUP_REMOVED lines=10> */
.L_x_112:
[----:B------:R-:W-:Y:S05]  /*45e0*/  BSYNC B1 ;  /* 0x0000000000017941 */ /* 0x000fea0003800000 */
.L_x_111:
        /* <DEDUP_REMOVED lines=10> */
.L_x_114:
[----:B------:R-:W-:Y:S05]  /*4690*/  BSYNC B1 ;  /* 0x0000000000017941 */ /* 0x000fea0003800000 */
.L_x_113:
        /* <DEDUP_REMOVED lines=9> */
.L_x_116:
[----:B------:R-:W-:Y:S05]  /*4730*/  BSYNC B1 ;  /* 0x0000000000017941 */ /* 0x000fea0003800000 */
.L_x_115:
        /* <DEDUP_REMOVED lines=9> */
.L_x_118:
[----:B------:R-:W-:Y:S05]  /*47d0*/  BSYNC B1 ;  /* 0x0000000000017941 */ /* 0x000fea0003800000 */
.L_x_117:
        /* <DEDUP_REMOVED lines=10> */
.L_x_120:
[----:B------:R-:W-:Y:S05]  /*4880*/  BSYNC B1 ;  /* 0x0000000000017941 */ /* 0x000fea0003800000 */
.L_x_119:
        /* <DEDUP_REMOVED lines=10> */
.L_x_122:
[----:B------:R-:W-:Y:S05]  /*4930*/  BSYNC B1 ;  /* 0x0000000000017941 */ /* 0x000fea0003800000 */
.L_x_121:
        /* <DEDUP_REMOVED lines=9> */
.L_x_124:
[----:B------:R-:W-:Y:S05]  /*49d0*/  BSYNC B1 ;  /* 0x0000000000017941 */ /* 0x000fea0003800000 */
.L_x_123:
        /* <DEDUP_REMOVED lines=9> */
.L_x_126:
[----:B------:R-:W-:Y:S05]  /*4a70*/  BSYNC B1 ;  /* 0x0000000000017941 */ /* 0x000fea0003800000 */
.L_x_125:
        /* <DEDUP_REMOVED lines=10> */
.L_x_128:
[----:B------:R-:W-:Y:S05]  /*4b20*/  BSYNC B1 ;  /* 0x0000000000017941 */ /* 0x000fea0003800000 */
.L_x_127:
        /* <DEDUP_REMOVED lines=10> */
.L_x_130:
[----:B------:R-:W-:Y:S05]  /*4bd0*/  BSYNC B1 ;  /* 0x0000000000017941 */ /* 0x000fea0003800000 */
.L_x_129:
        /* <DEDUP_REMOVED lines=9> */
.L_x_132:
[----:B------:R-:W-:Y:S05]  /*4c70*/  BSYNC B1 ;  /* 0x0000000000017941 */ /* 0x000fea0003800000 */
.L_x_131:
        /* <DEDUP_REMOVED lines=9> */
.L_x_134:
[----:B------:R-:W-:Y:S05]  /*4d10*/  BSYNC B1 ;  /* 0x0000000000017941 */ /* 0x000fea0003800000 */
.L_x_133:
        /* <DEDUP_REMOVED lines=10> */
.L_x_136:
[----:B------:R-:W-:Y:S05]  /*4dc0*/  BSYNC B1 ;  /* 0x0000000000017941 */ /* 0x000fea0003800000 */
.L_x_135:
        /* <DEDUP_REMOVED lines=10> */
.L_x_138:
[----:B------:R-:W-:Y:S05]  /*4e70*/  BSYNC B1 ;  /* 0x0000000000017941 */ /* 0x000fea0003800000 */
.L_x_137:
        /* <DEDUP_REMOVED lines=9> */
.L_x_140:
[----:B------:R-:W-:Y:S05]  /*4f10*/  BSYNC B1 ;  /* 0x0000000000017941 */ /* 0x000fea0003800000 */
.L_x_139:
        /* <DEDUP_REMOVED lines=9> */
.L_x_142:
[----:B------:R-:W-:Y:S05]  /*4fb0*/  BSYNC B1 ;  /* 0x0000000000017941 */ /* 0x000fea0003800000 */
.L_x_141:
        /* <DEDUP_REMOVED lines=10> */
.L_x_144:
[----:B------:R-:W-:Y:S05]  /*5060*/  BSYNC B1 ;  /* 0x0000000000017941 */ /* 0x000fea0003800000 */
.L_x_143:
        /* <DEDUP_REMOVED lines=10> */
.L_x_146:
[----:B------:R-:W-:Y:S05]  /*5110*/  BSYNC B1 ;  /* 0x0000000000017941 */ /* 0x000fea0003800000 */
.L_x_145:
        /* <DEDUP_REMOVED lines=9> */
.L_x_148:
[----:B------:R-:W-:Y:S05]  /*51b0*/  BSYNC B1 ;  /* 0x0000000000017941 */ /* 0x000fea0003800000 */
.L_x_147:
        /* <DEDUP_REMOVED lines=9> */
.L_x_150:
[----:B------:R-:W-:Y:S05]  /*5250*/  BSYNC B1 ;  /* 0x0000000000017941 */ /* 0x000fea0003800000 */
.L_x_149:
        /* <DEDUP_REMOVED lines=10> */
.L_x_152:
[----:B------:R-:W-:Y:S05]  /*5300*/  BSYNC B1 ;  /* 0x0000000000017941 */ /* 0x000fea0003800000 */
.L_x_151:
        /* <DEDUP_REMOVED lines=10> */
.L_x_154:
[----:B------:R-:W-:Y:S05]  /*53b0*/  BSYNC B1 ;  /* 0x0000000000017941 */ /* 0x000fea0003800000 */
.L_x_153:
        /* <DEDUP_REMOVED lines=9> */
.L_x_156:
[----:B------:R-:W-:Y:S05]  /*5450*/  BSYNC B1 ;  /* 0x0000000000017941 */ /* 0x000fea0003800000 */
.L_x_155:
        /* <DEDUP_REMOVED lines=9> */
.L_x_158:
[----:B------:R-:W-:Y:S05]  /*54f0*/  BSYNC B1 ;  /* 0x0000000000017941 */ /* 0x000fea0003800000 */
.L_x_157:
        /* <DEDUP_REMOVED lines=10> */
.L_x_160:
[----:B------:R-:W-:Y:S05]  /*55a0*/  BSYNC B1 ;  /* 0x0000000000017941 */ /* 0x000fea0003800000 */
.L_x_159:
        /* <DEDUP_REMOVED lines=10> */
.L_x_162:
[----:B------:R-:W-:Y:S05]  /*5650*/  BSYNC B1 ;  /* 0x0000000000017941 */ /* 0x000fea0003800000 */
.L_x_161:
        /* <DEDUP_REMOVED lines=9> */
.L_x_164:
[----:B------:R-:W-:Y:S05]  /*56f0*/  BSYNC B1 ;  /* 0x0000000000017941 */ /* 0x000fea0003800000 */
.L_x_163:
        /* <DEDUP_REMOVED lines=9> */
.L_x_166:
[----:B------:R-:W-:Y:S05]  /*5790*/  BSYNC B1 ;  /* 0x0000000000017941 */ /* 0x000fea0003800000 */
.L_x_165:
        /* <DEDUP_REMOVED lines=10> */
.L_x_168:
[----:B------:R-:W-:Y:S05]  /*5840*/  BSYNC B1 ;  /* 0x0000000000017941 */ /* 0x000fea0003800000 */
.L_x_167:
        /* <DEDUP_REMOVED lines=10> */
.L_x_170:
[----:B------:R-:W-:Y:S05]  /*58f0*/  BSYNC B1 ;  /* 0x0000000000017941 */ /* 0x000fea0003800000 */
.L_x_169:
        /* <DEDUP_REMOVED lines=9> */
.L_x_172:
[----:B------:R-:W-:Y:S05]  /*5990*/  BSYNC B1 ;  /* 0x0000000000017941 */ /* 0x000fea0003800000 */
.L_x_171:
        /* <DEDUP_REMOVED lines=9> */
.L_x_174:
[----:B------:R-:W-:Y:S05]  /*5a30*/  BSYNC B1 ;  /* 0x0000000000017941 */ /* 0x000fea0003800000 */
.L_x_173:
        /* <DEDUP_REMOVED lines=10> */
.L_x_176:
[----:B------:R-:W-:Y:S05]  /*5ae0*/  BSYNC B1 ;  /* 0x0000000000017941 */ /* 0x000fea0003800000 */
.L_x_175:
        /* <DEDUP_REMOVED lines=10> */
.L_x_178:
[----:B------:R-:W-:Y:S05]  /*5b90*/  BSYNC B1 ;  /* 0x0000000000017941 */ /* 0x000fea0003800000 */
.L_x_177:
        /* <DEDUP_REMOVED lines=9> */
.L_x_180:
[----:B------:R-:W-:Y:S05]  /*5c30*/  BSYNC B1 ;  /* 0x0000000000017941 */ /* 0x000fea0003800000 */
.L_x_179:
        /* <DEDUP_REMOVED lines=9> */
.L_x_182:
[----:B------:R-:W-:Y:S05]  /*5cd0*/  BSYNC B1 ;  /* 0x0000000000017941 */ /* 0x000fea0003800000 */
.L_x_181:
        /* <DEDUP_REMOVED lines=10> */
.L_x_184:
[----:B------:R-:W-:Y:S05]  /*5d80*/  BSYNC B1 ;  /* 0x0000000000017941 */ /* 0x000fea0003800000 */
.L_x_183:
        /* <DEDUP_REMOVED lines=10> */
.L_x_186:
[----:B------:R-:W-:Y:S05]  /*5e30*/  BSYNC B1 ;  /* 0x0000000000017941 */ /* 0x000fea0003800000 */
.L_x_185:
        /* <DEDUP_REMOVED lines=9> */
.L_x_188:
[----:B------:R-:W-:Y:S05]  /*5ed0*/  BSYNC B1 ;  /* 0x0000000000017941 */ /* 0x000fea0003800000 */
.L_x_187:
        /* <DEDUP_REMOVED lines=9> */
.L_x_190:
[----:B------:R-:W-:Y:S05]  /*5f70*/  BSYNC B1 ;  /* 0x0000000000017941 */ /* 0x000fea0003800000 */
.L_x_189:
        /* <DEDUP_REMOVED lines=10> */
.L_x_192:
[----:B------:R-:W-:Y:S05]  /*6020*/  BSYNC B1 ;  /* 0x0000000000017941 */ /* 0x000fea0003800000 */
.L_x_191:
        /* <DEDUP_REMOVED lines=10> */
.L_x_194:
[----:B------:R-:W-:Y:S05]  /*60d0*/  BSYNC B1 ;  /* 0x0000000000017941 */ /* 0x000fea0003800000 */
.L_x_193:
        /* <DEDUP_REMOVED lines=9> */
.L_x_196:
[----:B------:R-:W-:Y:S05]  /*6170*/  BSYNC B1 ;  /* 0x0000000000017941 */ /* 0x000fea0003800000 */
.L_x_195:
        /* <DEDUP_REMOVED lines=9> */
.L_x_198:
[----:B------:R-:W-:Y:S05]  /*6210*/  BSYNC B1 ;  /* 0x0000000000017941 */ /* 0x000fea0003800000 */
.L_x_197:
        /* <DEDUP_REMOVED lines=10> */
.L_x_200:
[----:B------:R-:W-:Y:S05]  /*62c0*/  BSYNC B1 ;  /* 0x0000000000017941 */ /* 0x000fea0003800000 */
.L_x_199:
        /* <DEDUP_REMOVED lines=10> */
.L_x_202:
[----:B------:R-:W-:Y:S05]  /*6370*/  BSYNC B1 ;  /* 0x0000000000017941 */ /* 0x000fea0003800000 */
.L_x_201:
        /* <DEDUP_REMOVED lines=9> */
.L_x_204:
[----:B------:R-:W-:Y:S05]  /*6410*/  BSYNC B1 ;  /* 0x0000000000017941 */ /* 0x000fea0003800000 */
.L_x_203:
[----:B0----5:R-:W-:Y:S01]  /*6420*/  IMAD.U32 R0, R19, 0x10000, RZ ;  /* 0x0001000013007824 */ /* 0x021fe200078e00ff */
[----:B------:R-:W-:Y:S01]  /*6430*/  ISETP.GT.AND P0, PT, R3, 0x8, P0 ;  /* 0x000000080300780c */ /* 0x000fe20000704270 */
[----:B-1-34-:R-:W-:Y:S01]  /*6440*/  @P1 IMAD.MOV.U32 R6, RZ, RZ, R10 ;  /* 0x000000ffff061224 */ /* 0x01afe200078e000a */
[----:B------:R-:W-:Y:S01]  /*6450*/  BSSY B1, `(.L_x_205) ;  /* 0x0000009000017945 */ /* 0x000fe20003800000 */
[----:B------:R-:W-:-:S04]  /*6460*/  FMUL R7, R0, R113 ;  /* 0x0000007100077220 */ /* 0x000fc80000400000 */
[----:B------:R-:W-:-:S05]  /*6470*/  FFMA R7, R30, R112, R7 ;  /* 0x000000701e077223 */ /* 0x000fca0000000007 */
[----:B------:R-:W-:-:S04]  /*6480*/  F2FP.BF16.F32.PACK_AB R7, RZ, R7 ;  /* 0x00000007ff07723e */ /* 0x000fc800000010ff */
[----:B------:R-:W-:Y:S01]  /*6490*/  PRMT R0, R7, 0x7610, R0 ;  /* 0x0000761007007816 */ /* 0x000fe20000000000 */
[----:B------:R-:W-:-:S05]  /*64a0*/  @P1 IMAD.MOV.U32 R7, RZ, RZ, R11 ;  /* 0x000000ffff071224 */ /* 0x000fca00078e000b */
[----:B------:R0:W-:Y:S01]  /*64b0*/  @P1 STG.E.U16 desc[UR36][R6.64+0x150], R0 ;  /* 0x0001500006001986 */ /* 0x0001e2000c101524 */
[----:B------:R-:W-:Y:S05]  /*64c0*/  @!P0 BRA `(.L_x_206) ;  /* 0x0000000000048947 */ /* 0x000fea0003800000 */
[----:B------:R1:W5:Y:S02]  /*64d0*/  LDG.E.LTC128B.U16 R19, desc[UR36][R4.64+0x152] ;  /* 0x0001522404137981 */ /* 0x000364000c1e1520 */
.L_x_206:
[----:B------:R-:W-:Y:S05]  /*64e0*/  BSYNC B1 ;  /* 0x0000000000017941 */ /* 0x000fea0003800000 */
.L_x_205:
[----:B------:R-:W-:Y:S05]  /*64f0*/  @!P0 BRA `(.L_x_207) ;  /* 0x0000001c00c08947 */ /* 0x000fea0003800000 */
[----:B0----5:R-:W-:-:S04]  /*6500*/  IMAD.U32 R0, R19, 0x10000, RZ ;  /* 0x0001000013007824 */ /* 0x021fc800078e00ff */
[----:B------:R-:W-:-:S04]  /*6510*/  FMUL R0, R0, R113 ;  /* 0x0000007100007220 */ /* 0x000fc80000400000 */
[----:B------:R-:W-:-:S05]  /*6520*/  FFMA R0, R31, R112, R0 ;  /* 0x000000701f007223 */ /* 0x000fca0000000000 */
[----:B------:R-:W-:-:S05]  /*6530*/  F2FP.BF16.F32.PACK_AB R0, RZ, R0 ;  /* 0x00000000ff00723e */ /* 0x000fca00000010ff */
[----:B------:R3:W-:Y:S01]  /*6540*/  STG.E.U16 desc[UR36][R10.64+0x152], R0 ;  /* 0x000152000a007986 */ /* 0x0007e2000c101524 */
[----:B------:R-:W-:Y:S05]  /*6550*/  BRA `(.L_x_207) ;  /* 0x0000001c00a87947 */ /* 0x000fea0003800000 */
.L_x_34:
[----:B------:R-:W-:Y:S01]  /*6560*/  ULDC.64 UR4, c[0x0][0x5c0] ;  /* 0x0001700000047ab9 */ /* 0x000fe20000000a00 */
[----:B------:R-:W-:Y:S01]  /*6570*/  ISETP.GT.AND P3, PT, R0, 0x1, PT ;  /* 0x000000010000780c */ /* 0x000fe20003f64270 */
[-C--:B------:R-:W-:Y:S01]  /*6580*/  FMUL R104, R104, R112.reuse ;  /* 0x0000007068687220 */ /* 0x080fe20000400000 */
[----:B------:R-:W-:Y:S01]  /*6590*/  LEA R8, P0, R6, UR4, 0x1 ;  /* 0x0000000406087c11 */ /* 0x000fe2000f8008ff */
[-C--:B------:R-:W-:Y:S01]  /*65a0*/  FMUL R105, R105, R112.reuse ;  /* 0x0000007069697220 */ /* 0x080fe20000400000 */
[----:B------:R-:W-:Y:S01]  /*65b0*/  SHF.L.U64.HI R5, R4, 0x4, R5 ;  /* 0x0000000404057819 */ /* 0x000fe20000010205 */
[-C--:B------:R-:W-:Y:S01]  /*65c0*/  FMUL R106, R106, R112.reuse ;  /* 0x000000706a6a7220 */ /* 0x080fe20000400000 */
[----:B------:R-:W-:Y:S01]  /*65d0*/  LEA.HI.X R9, R6, UR5, R137, 0x1, P0 ;  /* 0x0000000506097c11 */ /* 0x000fe200080f0c89 */
[-C--:B------:R-:W-:Y:S01]  /*65e0*/  FMUL R107, R107, R112.reuse ;  /* 0x000000706b6b7220 */ /* 0x080fe20000400000 */
[----:B------:R-:W-:Y:S01]  /*65f0*/  ISETP.GT.AND P0, PT, R3, RZ, P3 ;  /* 0x000000ff0300720c */ /* 0x000fe20001f04270 */
[----:B------:R-:W-:Y:S01]  /*6600*/  FMUL R108, R108, R112 ;  /* 0x000000706c6c7220 */ /* 0x000fe20000400000 */
[----:B------:R-:W-:Y:S01]  /*6610*/  F2FP.BF16.F32.PACK_AB R104, RZ, R104 ;  /* 0x00000068ff68723e */ /* 0x000fe200000010ff */
[-C--:B------:R-:W-:Y:S01]  /*6620*/  FMUL R109, R109, R112.reuse ;  /* 0x000000706d6d7220 */ /* 0x080fe20000400000 */
[----:B------:R-:W-:Y:S01]  /*6630*/  F2FP.BF16.F32.PACK_AB R105, RZ, R105 ;  /* 0x00000069ff69723e */ /* 0x000fe200000010ff */
[----:B------:R-:W-:Y:S01]  /*6640*/  FMUL R110, R110, R112 ;  /* 0x000000706e6e7220 */ /* 0x000fe20000400000 */
[----:B------:R-:W-:Y:S01]  /*6650*/  LEA R4, P4, R4, R8, 0x4 ;  /* 0x0000000804047211 */ /* 0x000fe200078820ff */
[----:B------:R-:W-:Y:S01]  /*6660*/  @P2 STG.E.U16 desc[UR36][R8.64], R104 ;  /* 0x0000006808002986 */ /* 0x000fe2000c101524 */
[----:B------:R-:W-:Y:S01]  /*6670*/  ISETP.GT.AND P2, PT, R0, 0x8, PT ;  /* 0x000000080000780c */ /* 0x000fe20003f44270 */
[----:B------:R-:W-:Y:S01]  /*6680*/  FMUL R111, R111, R112 ;  /* 0x000000706f6f7220 */ /* 0x000fe20000400000 */
[----:B------:R-:W-:Y:S01]  /*6690*/  ISETP.GT.AND P1, PT, R3, 0x8, P1 ;  /* 0x000000080300780c */ /* 0x000fe20000f24270 */
[--C-:B------:R-:W-:Y:S01]  /*66a0*/  IMAD.X R5, R5, 0x1, R9.reuse, P4 ;  /* 0x0000000105057824 */ /* 0x100fe200020e0609 */
[C---:B------:R-:W-:Y:S01]  /*66b0*/  ISETP.GT.AND P5, PT, R3.reuse, RZ, P2 ;  /* 0x000000ff0300720c */ /* 0x040fe200017a4270 */
[--C-:B------:R-:W-:Y:S01]  /*66c0*/  @P0 IMAD.MOV.U32 R6, RZ, RZ, R8.reuse ;  /* 0x000000ffff060224 */ /* 0x100fe200078e0008 */
[----:B------:R-:W-:Y:S01]  /*66d0*/  ISETP.GT.AND P3, PT, R3, 0x8, P3 ;  /* 0x000000080300780c */ /* 0x000fe20001f64270 */
[--C-:B------:R-:W-:Y:S01]  /*66e0*/  @P0 IMAD.MOV.U32 R7, RZ, RZ, R9.reuse ;  /* 0x000000ffff070224 */ /* 0x100fe200078e0009 */
[----:B------:R-:W-:Y:S01]  /*66f0*/  F2FP.BF16.F32.PACK_AB R106, RZ, R106 ;  /* 0x0000006aff6a723e */ /* 0x000fe200000010ff */
[-C--:B------:R-:W-:Y:S01]  /*6700*/  FMUL R96, R96, R112.reuse ;  /* 0x0000007060607220 */ /* 0x080fe20000400000 */
[----:B------:R-:W-:Y:S01]  /*6710*/  F2FP.BF16.F32.PACK_AB R107, RZ, R107 ;  /* 0x0000006bff6b723e */ /* 0x000fe200000010ff */
[-C--:B------:R-:W-:Y:S01]  /*6720*/  FMUL R97, R97, R112.reuse ;  /* 0x0000007061617220 */ /* 0x080fe20000400000 */
[----:B------:R0:W-:Y:S01]  /*6730*/  @P0 STG.E.U16 desc[UR36][R6.64+0x2], R105 ;  /* 0x0000026906000986 */ /* 0x0001e2000c101524 */
[----:B------:R-:W-:Y:S01]  /*6740*/  ISETP.GT.AND P0, PT, R0, 0x9, PT ;  /* 0x000000090000780c */ /* 0x000fe20003f04270 */
[----:B------:R-:W-:Y:S01]  /*6750*/  FMUL R98, R98, R112 ;  /* 0x0000007062627220 */ /* 0x000fe20000400000 */
[----:B------:R-:W-:Y:S01]  /*6760*/  F2FP.BF16.F32.PACK_AB R108, RZ, R108 ;  /* 0x0000006cff6c723e */ /* 0x000fe200000010ff */
[----:B------:R-:W-:Y:S01]  /*6770*/  @P1 STG.E.U16 desc[UR36][R4.64], R106 ;  /* 0x0000006a04001986 */ /* 0x000fe2000c101524 */
[----:B------:R-:W-:Y:S01]  /*6780*/  ISETP.GT.AND P4, PT, R3, RZ, P0 ;  /* 0x000000ff0300720c */ /* 0x000fe20000784270 */
[-C--:B------:R-:W-:Y:S01]  /*6790*/  FMUL R99, R99, R112.reuse ;  /* 0x0000007063637220 */ /* 0x080fe20000400000 */
[----:B------:R-:W-:Y:S01]  /*67a0*/  ISETP.GT.AND P1, PT, R0, 0x10, PT ;  /* 0x000000100000780c */ /* 0x000fe20003f24270 */
[----:B------:R-:W-:Y:S01]  /*67b0*/  @P3 STG.E.U16 desc[UR36][R4.64+0x2], R107 ;  /* 0x0000026b04003986 */ /* 0x000fe2000c101524 */
[----:B------:R-:W-:Y:S01]  /*67c0*/  F2FP.BF16.F32.PACK_AB R109, RZ, R109 ;  /* 0x0000006dff6d723e */ /* 0x000fe200000010ff */
[-C--:B------:R-:W-:Y:S01]  /*67d0*/  FMUL R100, R100, R112.reuse ;  /* 0x0000007064647220 */ /* 0x080fe20000400000 */
[C---:B------:R-:W-:Y:S01]  /*67e0*/  ISETP.GT.AND P2, PT, R3.reuse, 0x8, P2 ;  /* 0x000000080300780c */ /* 0x040fe20001744270 */
[--C-:B0-----:R-:W-:Y:S01]  /*67f0*/  @P5 IMAD.MOV.U32 R6, RZ, RZ, R8.reuse ;  /* 0x000000ffff065224 */ /* 0x101fe200078e0008 */
[----:B------:R-:W-:Y:S01]  /*6800*/  ISETP.GT.AND P3, PT, R3, 0x8, P0 ;  /* 0x000000080300780c */ /* 0x000fe20000764270 */
[--C-:B------:R-:W-:Y:S01]  /*6810*/  @P5 IMAD.MOV.U32 R7, RZ, RZ, R9.reuse ;  /* 0x000000ffff075224 */ /* 0x100fe200078e0009 */
[----:B------:R-:W-:Y:S01]  /*6820*/  ISETP.GT.AND P0, PT, R0, 0x11, PT ;  /* 0x000000110000780c */ /* 0x000fe20003f04270 */
[----:B------:R-:W-:Y:S01]  /*6830*/  FMUL R101, R101, R112 ;  /* 0x0000007065657220 */ /* 0x000fe20000400000 */
[----:B------:R-:W-:Y:S01]  /*6840*/  F2FP.BF16.F32.PACK_AB R110, RZ, R110 ;  /* 0x0000006eff6e723e */ /* 0x000fe200000010ff */
[-C--:B------:R-:W-:Y:S01]  /*6850*/  FMUL R102, R102, R112.reuse ;  /* 0x0000007066667220 */ /* 0x080fe20000400000 */
[----:B------:R0:W-:Y:S01]  /*6860*/  @P5 STG.E.U16 desc[UR36][R6.64+0x10], R108 ;  /* 0x0000106c06005986 */ /* 0x0001e2000c101524 */
[----:B------:R-:W-:Y:S01]  /*6870*/  ISETP.GT.AND P5, PT, R3, RZ, P1 ;  /* 0x000000ff0300720c */ /* 0x000fe20000fa4270 */
[-C--:B------:R-:W-:Y:S01]  /*6880*/  FMUL R103, R103, R112.reuse ;  /* 0x0000007067677220 */ /* 0x080fe20000400000 */
[----:B------:R-:W-:Y:S01]  /*6890*/  F2FP.BF16.F32.PACK_AB R111, RZ, R111 ;  /* 0x0000006fff6f723e */ /* 0x000fe200000010ff */
[----:B------:R-:W-:Y:S01]  /*68a0*/  FMUL R88, R88, R112 ;  /* 0x0000007058587220 */ /* 0x000fe20000400000 */
[----:B------:R-:W-:Y:S01]  /*68b0*/  F2FP.BF16.F32.PACK_AB R96, RZ, R96 ;  /* 0x00000060ff60723e */ /* 0x000fe200000010ff */
[-C--:B------:R-:W-:Y:S01]  /*68c0*/  FMUL R89, R89, R112.reuse ;  /* 0x0000007059597220 */ /* 0x080fe20000400000 */
[----:B------:R-:W-:Y:S01]  /*68d0*/  F2FP.BF16.F32.PACK_AB R97, RZ, R97 ;  /* 0x00000061ff61723e */ /* 0x000fe200000010ff */
[-C--:B------:R-:W-:Y:S01]  /*68e0*/  FMUL R90, R90, R112.reuse ;  /* 0x000000705a5a7220 */ /* 0x080fe20000400000 */
[----:B------:R-:W-:Y:S01]  /*68f0*/  ISETP.GT.AND P1, PT, R3, 0x8, P1 ;  /* 0x000000080300780c */ /* 0x000fe20000f24270 */
[----:B------:R-:W-:Y:S01]  /*6900*/  FMUL R91, R91, R112 ;  /* 0x000000705b5b7220 */ /* 0x000fe20000400000 */
[----:B------:R-:W-:Y:S01]  /*6910*/  F2FP.BF16.F32.PACK_AB R98, RZ, R98 ;  /* 0x00000062ff62723e */ /* 0x000fe200000010ff */
[--C-:B0-----:R-:W-:Y:S01]  /*6920*/  @P4 IMAD.MOV.U32 R6, RZ, RZ, R8.reuse ;  /* 0x000000ffff064224 */ /* 0x101fe200078e0008 */
[----:B------:R-:W-:Y:S01]  /*6930*/  F2FP.BF16.F32.PACK_AB R99, RZ, R99 ;  /* 0x00000063ff63723e */ /* 0x000fe200000010ff */
[--C-:B------:R-:W-:Y:S01]  /*6940*/  @P4 IMAD.MOV.U32 R7, RZ, RZ, R9.reuse ;  /* 0x000000ffff074224 */ /* 0x100fe200078e0009 */
[----:B------:R-:W-:Y:S01]  /*6950*/  F2FP.BF16.F32.PACK_AB R100, RZ, R100 ;  /* 0x00000064ff64723e */ /* 0x000fe200000010ff */
[-C--:B------:R-:W-:Y:S01]  /*6960*/  FMUL R92, R92, R112.reuse ;  /* 0x000000705c5c7220 */ /* 0x080fe20000400000 */
[----:B------:R-:W-:Y:S01]  /*6970*/  F2FP.BF16.F32.PACK_AB R101, RZ, R101 ;  /* 0x00000065ff65723e */ /* 0x000fe200000010ff */
[-C--:B------:R-:W-:Y:S01]  /*6980*/  FMUL R93, R93, R112.reuse ;  /* 0x000000705d5d7220 */ /* 0x080fe20000400000 */
[----:B------:R0:W-:Y:S01]  /*6990*/  @P4 STG.E.U16 desc[UR36][R6.64+0x12], R109 ;  /* 0x0000126d06004986 */ /* 0x0001e2000c101524 */
[----:B------:R-:W-:Y:S01]  /*69a0*/  ISETP.GT.AND P4, PT, R3, RZ, P0 ;  /* 0x000000ff0300720c */ /* 0x000fe20000784270 */
[----:B------:R-:W-:Y:S01]  /*69b0*/  FMUL R94, R94, R112 ;  /* 0x000000705e5e7220 */ /* 0x000fe20000400000 */
[----:B------:R-:W-:Y:S01]  /*69c0*/  F2FP.BF16.F32.PACK_AB R102, RZ, R102 ;  /* 0x00000066ff66723e */ /* 0x000fe200000010ff */
[----:B------:R-:W-:Y:S01]  /*69d0*/  @P2 STG.E.U16 desc[UR36][R4.64+0x10], R110 ;  /* 0x0000106e04002986 */ /* 0x000fe2000c101524 */
[----:B------:R-:W-:Y:S01]  /*69e0*/  ISETP.GT.AND P2, PT, R0, 0x18, PT ;  /* 0x000000180000780c */ /* 0x000fe20003f44270 */
[-C--:B------:R-:W-:Y:S01]  /*69f0*/  FMUL R95, R95, R112.reuse ;  /* 0x000000705f5f7220 */ /* 0x080fe20000400000 */
[----:B------:R-:W-:Y:S01]  /*6a00*/  F2FP.BF16.F32.PACK_AB R103, RZ, R103 ;  /* 0x00000067ff67723e */ /* 0x000fe200000010ff */
[----:B------:R-:W-:Y:S01]  /*6a10*/  @P3 STG.E.U16 desc[UR36][R4.64+0x12], R111 ;  /* 0x0000126f04003986 */ /* 0x000fe2000c101524 */
[----:B------:R-:W-:Y:S01]  /*6a20*/  ISETP.GT.AND P3, PT, R3, 0x8, P0 ;  /* 0x000000080300780c */ /* 0x000fe20000764270 */
[----:B------:R-:W-:Y:S01]  /*6a30*/  FMUL R80, R80, R112 ;  /* 0x0000007050507220 */ /* 0x000fe20000400000 */
[----:B------:R-:W-:Y:S01]  /*6a40*/  ISETP.GT.AND P0, PT, R0, 0x19, PT ;  /* 0x000000190000780c */ /* 0x000fe20003f04270 */
[--C-:B0-----:R-:W-:Y:S01]  /*6a50*/  @P5 IMAD.MOV.U32 R6, RZ, RZ, R8.reuse ;  /* 0x000000ffff065224 */ /* 0x101fe200078e0008 */
[----:B------:R-:W-:Y:S01]  /*6a60*/  F2FP.BF16.F32.PACK_AB R88, RZ, R88 ;  /* 0x00000058ff58723e */ /* 0x000fe200000010ff */
[--C-:B------:R-:W-:Y:S01]  /*6a70*/  @P5 IMAD.MOV.U32 R7, RZ, RZ, R9.reuse ;  /* 0x000000ffff075224 */ /* 0x100fe200078e0009 */
[----:B------:R-:W-:Y:S01]  /*6a80*/  F2FP.BF16.F32.PACK_AB R89, RZ, R89 ;  /* 0x00000059ff59723e */ /* 0x000fe200000010ff */
        /* <DEDUP_REMOVED lines=11> */
[----:B------:R-:W-:Y:S01]  /*6b40*/  FMUL R86, R86, R112 ;  /* 0x0000007056567220 */ /* 0x000fe20000400000 */
[----:B------:R-:W-:Y:S01]  /*6b50*/  F2FP.BF16.F32.PACK_AB R94, RZ, R94 ;  /* 0x0000005eff5e723e */ /* 0x000fe200000010ff */
[----:B------:R-:W-:Y:S01]  /*6b60*/  FMUL R87, R87, R112 ;  /* 0x0000007057577220 */ /* 0x000fe20000400000 */
[----:B------:R-:W-:Y:S01]  /*6b70*/  F2FP.BF16.F32.PACK_AB R95, RZ, R95 ;  /* 0x0000005fff5f723e */ /* 0x000fe200000010ff */
        /* <DEDUP_REMOVED lines=8> */
[C---:B------:R-:W-:Y:S01]  /*6c00*/  ISETP.GT.AND P4, PT, R3.reuse, RZ, P0 ;  /* 0x000000ff0300720c */ /* 0x040fe20000784270 */
[-C--:B------:R-:W-:Y:S01]  /*6c10*/  FMUL R74, R74, R112.reuse ;  /* 0x000000704a4a7220 */ /* 0x080fe20000400000 */
[----:B------:R-:W-:Y:S01]  /*6c20*/  F2FP.BF16.F32.PACK_AB R83, RZ, R83 ;  /* 0x00000053ff53723e */ /* 0x000fe200000010ff */
[----:B------:R-:W-:Y:S01]  /*6c30*/  @P1 STG.E.U16 desc[UR36][R4.64+0x20], R98 ;  /* 0x0000206204001986 */ /* 0x000fe2000c101524 */
[----:B------:R-:W-:Y:S01]  /*6c40*/  ISETP.GT.AND P1, PT, R3, 0x8, P2 ;  /* 0x000000080300780c */ /* 0x000fe20001724270 */
[-C--:B------:R-:W-:Y:S01]  /*6c50*/  FMUL R75, R75, R112.reuse ;  /* 0x000000704b4b7220 */ /* 0x080fe20000400000 */
[----:B------:R-:W-:Y:S01]  /*6c60*/  ISETP.GT.AND P2, PT, R0, 0x20, PT ;  /* 0x000000200000780c */ /* 0x000fe20003f44270 */
        /* <DEDUP_REMOVED lines=156> */
[----:B0-----:R-:W-:Y:S01]  /*7630*/  @P5 IMAD.MOV.U32 R6, RZ, RZ, R8 ;  /* 0x000000ffff065224 */ /* 0x001fe200078e0008 */
[----:B------:R-:W-:Y:S01]  /*7640*/  F2FP.BF16.F32.PACK_AB R36, RZ, R36 ;  /* 0x00000024ff24723e */ /* 0x000fe200000010ff */
[----:B------:R-:W-:Y:S01]  /*7650*/  @P5 IMAD.MOV.U32 R7, RZ, RZ, R9 ;  /* 0x000000ffff075224 */ /* 0x000fe200078e0009 */
[----:B------:R-:W-:Y:S01]  /*7660*/  F2FP.BF16.F32.PACK_AB R37, RZ, R37 ;  /* 0x00000025ff25723e */ /* 0x000fe200000010ff */
[----:B------:R-:W-:Y:S01]  /*7670*/  FMUL R29, R29, R112 ;  /* 0x000000701d1d7220 */ /* 0x000fe20000400000 */
[----:B------:R-:W-:Y:S01]  /*7680*/  F2FP.BF16.F32.PACK_AB R38, RZ, R38 ;  /* 0x00000026ff26723e */ /* 0x000fe200000010ff */
[-C--:B------:R-:W-:Y:S01]  /*7690*/  FMUL R30, R30, R112.reuse ;  /* 0x000000701e1e7220 */ /* 0x080fe20000400000 */
[----:B------:R0:W-:Y:S01]  /*76a0*/  @P5 STG.E.U16 desc[UR36][R6.64+0x70], R84 ;  /* 0x0000705406005986 */ /* 0x0001e2000c101524 */
[----:B------:R-:W-:Y:S01]  /*76b0*/  ISETP.GT.AND P5, PT, R3, RZ, P2 ;  /* 0x000000ff0300720c */ /* 0x000fe200017a4270 */
[----:B------:R-:W-:Y:S01]  /*76c0*/  FMUL R31, R31, R112 ;  /* 0x000000701f1f7220 */ /* 0x000fe20000400000 */
[----:B------:R-:W-:-:S02]  /*76d0*/  F2FP.BF16.F32.PACK_AB R39, RZ, R39 ;  /* 0x00000027ff27723e */ /* 0x000fc400000010ff */
[----:B------:R-:W-:Y:S02]  /*76e0*/  F2FP.BF16.F32.PACK_AB R24, RZ, R24 ;  /* 0x00000018ff18723e */ /* 0x000fe400000010ff */
[----:B------:R-:W-:Y:S02]  /*76f0*/  F2FP.BF16.F32.PACK_AB R25, RZ, R25 ;  /* 0x00000019ff19723e */ /* 0x000fe400000010ff */
[----:B------:R-:W-:Y:S02]  /*7700*/  F2FP.BF16.F32.PACK_AB R26, RZ, R26 ;  /* 0x0000001aff1a723e */ /* 0x000fe400000010ff */
[----:B------:R-:W-:Y:S01]  /*7710*/  F2FP.BF16.F32.PACK_AB R27, RZ, R27 ;  /* 0x0000001bff1b723e */ /* 0x000fe200000010ff */
[----:B0-----:R-:W-:Y:S01]  /*7720*/  @P4 IMAD.MOV.U32 R6, RZ, RZ, R8 ;  /* 0x000000ffff064224 */ /* 0x001fe200078e0008 */
[----:B------:R-:W-:Y:S01]  /*7730*/  F2FP.BF16.F32.PACK_AB R28, RZ, R28 ;  /* 0x0000001cff1c723e */ /* 0x000fe200000010ff */
[----:B------:R-:W-:Y:S01]  /*7740*/  @P4 IMAD.MOV.U32 R7, RZ, RZ, R9 ;  /* 0x000000ffff074224 */ /* 0x000fe200078e0009 */
[----:B------:R-:W-:-:S02]  /*7750*/  F2FP.BF16.F32.PACK_AB R29, RZ, R29 ;  /* 0x0000001dff1d723e */ /* 0x000fc400000010ff */
[----:B------:R-:W-:Y:S02]  /*7760*/  F2FP.BF16.F32.PACK_AB R30, RZ, R30 ;  /* 0x0000001eff1e723e */ /* 0x000fe400000010ff */
[----:B------:R0:W-:Y:S01]  /*7770*/  @P4 STG.E.U16 desc[UR36][R6.64+0x72], R85 ;  /* 0x0000725506004986 */ /* 0x0001e2000c101524 */
[C---:B------:R-:W-:Y:S02]  /*7780*/  ISETP.GT.AND P4, PT, R3.reuse, RZ, P0 ;  /* 0x000000ff0300720c */ /* 0x040fe40000784270 */
[----:B------:R-:W-:Y:S01]  /*7790*/  F2FP.BF16.F32.PACK_AB R31, RZ, R31 ;  /* 0x0000001fff1f723e */ /* 0x000fe200000010ff */
[----:B------:R-:W-:Y:S01]  /*77a0*/  @P1 STG.E.U16 desc[UR36][R4.64+0x70], R86 ;  /* 0x0000705604001986 */ /* 0x000fe2000c101524 */
[C---:B------:R-:W-:Y:S02]  /*77b0*/  ISETP.GT.AND P1, PT, R3.reuse, 0x8, P2 ;  /* 0x000000080300780c */ /* 0x040fe40001724270 */
[----:B------:R-:W-:Y:S01]  /*77c0*/  ISETP.GT.AND P2, PT, R0, 0x48, PT ;  /* 0x000000480000780c */ /* 0x000fe20003f44270 */
[----:B------:R-:W-:Y:S01]  /*77d0*/  @P3 STG.E.U16 desc[UR36][R4.64+0x72], R87 ;  /* 0x0000725704003986 */ /* 0x000fe2000c101524 */
[----:B------:R-:W-:-:S02]  /*77e0*/  ISETP.GT.AND P3, PT, R3, 0x8, P0 ;  /* 0x000000080300780c */ /* 0x000fc40000764270 */
[----:B------:R-:W-:Y:S01]  /*77f0*/  ISETP.GT.AND P0, PT, R0, 0x49, PT ;  /* 0x000000490000780c */ /* 0x000fe20003f04270 */
[----:B0-----:R-:W-:Y:S02]  /*7800*/  @P5 IMAD.MOV.U32 R6, RZ, RZ, R8 ;  /* 0x000000ffff065224 */ /* 0x001fe400078e0008 */
[----:B------:R-:W-:-:S05]  /*7810*/  @P5 IMAD.MOV.U32 R7, RZ, RZ, R9 ;  /* 0x000000ffff075224 */ /* 0x000fca00078e0009 */
[----:B------:R0:W-:Y:S01]  /*7820*/  @P5 STG.E.U16 desc[UR36][R6.64+0x80], R72 ;  /* 0x0000804806005986 */ /* 0x0001e2000c101524 */
[----:B------:R-:W-:Y:S01]  /*7830*/  ISETP.GT.AND P5, PT, R3, RZ, P2 ;  /* 0x000000ff0300720c */ /* 0x000fe200017a4270 */
[----:B0-----:R-:W-:Y:S02]  /*7840*/  @P4 IMAD.MOV.U32 R6, RZ, RZ, R8 ;  /* 0x000000ffff064224 */ /* 0x001fe400078e0008 */
[----:B------:R-:W-:-:S05]  /*7850*/  @P4 IMAD.MOV.U32 R7, RZ, RZ, R9 ;  /* 0x000000ffff074224 */ /* 0x000fca00078e0009 */
[----:B------:R0:W-:Y:S01]  /*7860*/  @P4 STG.E.U16 desc[UR36][R6.64+0x82], R73 ;  /* 0x0000824906004986 */ /* 0x0001e2000c101524 */
[----:B------:R-:W-:-:S03]  /*7870*/  ISETP.GT.AND P4, PT, R3, RZ, P0 ;  /* 0x000000ff0300720c */ /* 0x000fc60000784270 */
[----:B------:R-:W-:Y:S01]  /*7880*/  @P1 STG.E.U16 desc[UR36][R4.64+0x80], R74 ;  /* 0x0000804a04001986 */ /* 0x000fe2000c101524 */
[C---:B------:R-:W-:Y:S02]  /*7890*/  ISETP.GT.AND P1, PT, R3.reuse, 0x8, P2 ;  /* 0x000000080300780c */ /* 0x040fe40001724270 */
[C---:B------:R-:W-:Y:S01]  /*78a0*/  ISETP.GT.AND P2, PT, R0.reuse, 0x50, PT ;  /* 0x000000500000780c */ /* 0x040fe20003f44270 */
[----:B------:R-:W-:Y:S01]  /*78b0*/  @P3 STG.E.U16 desc[UR36][R4.64+0x82], R75 ;  /* 0x0000824b04003986 */ /* 0x000fe2000c101524 */
[----:B------:R-:W-:Y:S02]  /*78c0*/  ISETP.GT.AND P3, PT, R3, 0x8, P0 ;  /* 0x000000080300780c */ /* 0x000fe40000764270 */
        /* <DEDUP_REMOVED lines=102> */
[C---:B------:R-:W-:Y:S02]  /*7f30*/  ISETP.GT.AND P5, PT, R3.reuse, RZ, P2 ;  /* 0x000000ff0300720c */ /* 0x040fe400017a4270 */
[----:B------:R-:W-:Y:S01]  /*7f40*/  ISETP.GT.AND P2, PT, R3, 0x8, P2 ;  /* 0x000000080300780c */ /* 0x000fe20001744270 */
[----:B0-----:R-:W-:Y:S02]  /*7f50*/  @P4 IMAD.MOV.U32 R6, RZ, RZ, R8 ;  /* 0x000000ffff064224 */ /* 0x001fe400078e0008 */
[----:B------:R-:W-:-:S05]  /*7f60*/  @P4 IMAD.MOV.U32 R7, RZ, RZ, R9 ;  /* 0x000000ffff074224 */ /* 0x000fca00078e0009 */
[----:B------:R0:W-:Y:S01]  /*7f70*/  @P4 STG.E.U16 desc[UR36][R6.64+0x102], R41 ;  /* 0x0001022906004986 */ /* 0x0001e2000c101524 */
[C---:B------:R-:W-:Y:S02]  /*7f80*/  ISETP.GT.AND P4, PT, R3.reuse, RZ, P0 ;  /* 0x000000ff0300720c */ /* 0x040fe40000784270 */
[----:B------:R-:W-:Y:S01]  /*7f90*/  ISETP.GT.AND P0, PT, R3, 0x8, P0 ;  /* 0x000000080300780c */ /* 0x000fe20000704270 */
[----:B------:R-:W-:Y:S01]  /*7fa0*/  @P1 STG.E.U16 desc[UR36][R4.64+0x100], R42 ;  /* 0x0001002a04001986 */ /* 0x000fe2000c101524 */
[----:B------:R-:W-:-:S03]  /*7fb0*/  ISETP.GT.AND P1, PT, R0, 0x91, PT ;  /* 0x000000910000780c */ /* 0x000fc60003f24270 */
[----:B------:R-:W-:Y:S01]  /*7fc0*/  @P3 STG.E.U16 desc[UR36][R4.64+0x102], R43 ;  /* 0x0001022b04003986 */ /* 0x000fe2000c101524 */
        /* <DEDUP_REMOVED lines=9> */
[----:B------:R-:W-:Y:S04]  /*8060*/  @P2 STG.E.U16 desc[UR36][R4.64+0x110], R46 ;  /* 0x0001102e04002986 */ /* 0x000fe8000c101524 */
[----:B------:R-:W-:Y:S01]  /*8070*/  @P0 STG.E.U16 desc[UR36][R4.64+0x112], R47 ;  /* 0x0001122f04000986 */ /* 0x000fe2000c101524 */
[----:B------:R-:W-:Y:S01]  /*8080*/  ISETP.GT.AND P0, PT, R3, 0x8, P3 ;  /* 0x000000080300780c */ /* 0x000fe20001f04270 */
[----:B0-----:R-:W-:Y:S02]  /*8090*/  @P5 IMAD.MOV.U32 R6, RZ, RZ, R8 ;  /* 0x000000ffff065224 */ /* 0x001fe400078e0008 */
[----:B------:R-:W-:-:S05]  /*80a0*/  @P5 IMAD.MOV.U32 R7, RZ, RZ, R9 ;  /* 0x000000ffff075224 */ /* 0x000fca00078e0009 */
[----:B------:R0:W-:Y:S01]  /*80b0*/  @P5 STG.E.U16 desc[UR36][R6.64+0x120], R32 ;  /* 0x0001202006005986 */ /* 0x0001e2000c101524 */
[----:B------:R-:W-:Y:S02]  /*80c0*/  ISETP.GT.AND P5, PT, R3, 0x8, P1 ;  /* 0x000000080300780c */ /* 0x000fe40000fa4270 */
[----:B------:R-:W-:-:S04]  /*80d0*/  ISETP.GT.AND P1, PT, R0, 0x99, PT ;  /* 0x000000990000780c */ /* 0x000fc80003f24270 */
[----:B------:R-:W-:Y:S01]  /*80e0*/  ISETP.GT.AND P3, PT, R3, RZ, P1 ;  /* 0x000000ff0300720c */ /* 0x000fe20000f64270 */
[----:B0-----:R-:W-:Y:S02]  /*80f0*/  @P4 IMAD.MOV.U32 R6, RZ, RZ, R8 ;  /* 0x000000ffff064224 */ /* 0x001fe400078e0008 */
[----:B------:R-:W-:-:S05]  /*8100*/  @P4 IMAD.MOV.U32 R7, RZ, RZ, R9 ;  /* 0x000000ffff074224 */ /* 0x000fca00078e0009 */
[----:B------:R0:W-:Y:S01]  /*8110*/  @P4 STG.E.U16 desc[UR36][R6.64+0x122], R33 ;  /* 0x0001222106004986 */ /* 0x0001e2000c101524 */
[----:B------:R-:W-:-:S03]  /*8120*/  ISETP.GT.AND P4, PT, R0, 0x98, PT ;  /* 0x000000980000780c */ /* 0x000fc60003f84270 */
[----:B------:R-:W-:Y:S01]  /*8130*/  @P0 STG.E.U16 desc[UR36][R4.64+0x120], R34 ;  /* 0x0001202204000986 */ /* 0x000fe2000c101524 */
[C---:B------:R-:W-:Y:S02]  /*8140*/  ISETP.GT.AND P2, PT, R3.reuse, RZ, P4 ;  /* 0x000000ff0300720c */ /* 0x040fe40002744270 */
[C---:B------:R-:W-:Y:S01]  /*8150*/  ISETP.GT.AND P4, PT, R3.reuse, 0x8, P4 ;  /* 0x000000080300780c */ /* 0x040fe20002784270 */
[----:B------:R-:W-:Y:S01]  /*8160*/  @P5 STG.E.U16 desc[UR36][R4.64+0x122], R35 ;  /* 0x0001222304005986 */ /* 0x000fe2000c101524 */
[----:B------:R-:W-:Y:S02]  /*8170*/  ISETP.GT.AND P5, PT, R3, 0x8, P1 ;  /* 0x000000080300780c */ /* 0x000fe40000fa4270 */
[C---:B------:R-:W-:Y:S02]  /*8180*/  ISETP.GT.AND P0, PT, R0.reuse, 0xa1, PT ;  /* 0x000000a10000780c */ /* 0x040fe40003f04270 */
[----:B------:R-:W-:-:S05]  /*8190*/  ISETP.GT.AND P1, PT, R0, 0xa9, PT ;  /* 0x000000a90000780c */ /* 0x000fca0003f24270 */
[----:B0-----:R-:W-:Y:S02]  /*81a0*/  @P2 IMAD.MOV.U32 R6, RZ, RZ, R8 ;  /* 0x000000ffff062224 */ /* 0x001fe400078e0008 */
[----:B------:R-:W-:-:S05]  /*81b0*/  @P2 IMAD.MOV.U32 R7, RZ, RZ, R9 ;  /* 0x000000ffff072224 */ /* 0x000fca00078e0009 */
[----:B------:R0:W-:Y:S01]  /*81c0*/  @P2 STG.E.U16 desc[UR36][R6.64+0x130], R36 ;  /* 0x0001302406002986 */ /* 0x0001e2000c101524 */
[----:B------:R-:W-:Y:S01]  /*81d0*/  ISETP.GT.AND P2, PT, R0, 0xa8, PT ;  /* 0x000000a80000780c */ /* 0x000fe20003f44270 */
        /* <DEDUP_REMOVED lines=8> */
[C---:B------:R-:W-:Y:S02]  /*8260*/  ISETP.GT.AND P5, PT, R3.reuse, RZ, P0 ;  /* 0x000000ff0300720c */ /* 0x040fe400007a4270 */
[----:B------:R-:W-:-:S07]  /*8270*/  ISETP.GT.AND P0, PT, R3, 0x8, P0 ;  /* 0x000000080300780c */ /* 0x000fce0000704270 */
[----:B0-----:R-:W-:Y:S02]  /*8280*/  @P4 IMAD.MOV.U32 R6, RZ, RZ, R8 ;  /* 0x000000ffff064224 */ /* 0x001fe400078e0008 */
[----:B------:R-:W-:Y:S02]  /*8290*/  @P4 IMAD.MOV.U32 R7, RZ, RZ, R9 ;  /* 0x000000ffff074224 */ /* 0x000fe400078e0009 */
[----:B------:R-:W-:-:S03]  /*82a0*/  @P3 IMAD.MOV.U32 R2, RZ, RZ, R4 ;  /* 0x000000ffff023224 */ /* 0x000fc600078e0004 */
[----:B------:R0:W-:Y:S01]  /*82b0*/  @P4 STG.E.U16 desc[UR36][R6.64+0x140], R24 ;  /* 0x0001401806004986 */ /* 0x0001e2000c101524 */
[C---:B------:R-:W-:Y:S02]  /*82c0*/  ISETP.GT.AND P4, PT, R3.reuse, RZ, P1 ;  /* 0x000000ff0300720c */ /* 0x040fe40000f84270 */
[----:B------:R-:W-:Y:S01]  /*82d0*/  ISETP.GT.AND P1, PT, R3, 0x8, P1 ;  /* 0x000000080300780c */ /* 0x000fe20000f24270 */
[----:B0-----:R-:W-:Y:S02]  /*82e0*/  @P5 IMAD.MOV.U32 R6, RZ, RZ, R8 ;  /* 0x000000ffff065224 */ /* 0x001fe400078e0008 */
[----:B------:R-:W-:-:S05]  /*82f0*/  @P5 IMAD.MOV.U32 R7, RZ, RZ, R9 ;  /* 0x000000ffff075224 */ /* 0x000fca00078e0009 */
[----:B------:R-:W-:Y:S01]  /*8300*/  @P5 STG.E.U16 desc[UR36][R6.64+0x142], R25 ;  /* 0x0001421906005986 */ /* 0x000fe2000c101524 */
[C---:B------:R-:W-:Y:S02]  /*8310*/  ISETP.GT.AND P5, PT, R3.reuse, RZ, P2 ;  /* 0x000000ff0300720c */ /* 0x040fe400017a4270 */
[----:B------:R-:W-:Y:S01]  /*8320*/  ISETP.GT.AND P2, PT, R3, 0x8, P2 ;  /* 0x000000080300780c */ /* 0x000fe20001744270 */
[----:B------:R-:W-:-:S05]  /*8330*/  @P3 IMAD.MOV.U32 R3, RZ, RZ, R5 ;  /* 0x000000ffff033224 */ /* 0x000fca00078e0005 */
[----:B------:R0:W-:Y:S02]  /*8340*/  @P3 STG.E.U16 desc[UR36][R2.64+0x140], R26 ;  /* 0x0001401a02003986 */ /* 0x0001e4000c101524 */
[----:B0-----:R-:W-:Y:S02]  /*8350*/  @P0 IMAD.MOV.U32 R2, RZ, RZ, R4 ;  /* 0x000000ffff020224 */ /* 0x001fe400078e0004 */
[----:B------:R-:W-:-:S05]  /*8360*/  @P0 IMAD.MOV.U32 R3, RZ, RZ, R5 ;  /* 0x000000ffff030224 */ /* 0x000fca00078e0005 */
[----:B------:R0:W-:Y:S02]  /*8370*/  @P0 STG.E.U16 desc[UR36][R2.64+0x142], R27 ;  /* 0x0001421b02000986 */ /* 0x0001e4000c101524 */
[----:B0-----:R-:W-:Y:S02]  /*8380*/  @P5 IMAD.MOV.U32 R2, RZ, RZ, R8 ;  /* 0x000000ffff025224 */ /* 0x001fe400078e0008 */
[----:B------:R-:W-:-:S05]  /*8390*/  @P5 IMAD.MOV.U32 R3, RZ, RZ, R9 ;  /* 0x000000ffff035224 */ /* 0x000fca00078e0009 */
[----:B------:R0:W-:Y:S04]  /*83a0*/  @P5 STG.E.U16 desc[UR36][R2.64+0x150], R28 ;  /* 0x0001501c02005986 */ /* 0x0001e8000c101524 */
[----:B------:R1:W-:Y:S01]  /*83b0*/  @P4 STG.E.U16 desc[UR36][R8.64+0x152], R29 ;  /* 0x0001521d08004986 */ /* 0x0003e2000c101524 */
[----:B0-----:R-:W-:Y:S02]  /*83c0*/  @P2 IMAD.MOV.U32 R2, RZ, RZ, R4 ;  /* 0x000000ffff022224 */ /* 0x001fe400078e0004 */
[----:B------:R-:W-:-:S05]  /*83d0*/  @P2 IMAD.MOV.U32 R3, RZ, RZ, R5 ;  /* 0x000000ffff032224 */ /* 0x000fca00078e0005 */
[----:B------:R1:W-:Y:S04]  /*83e0*/  @P2 STG.E.U16 desc[UR36][R2.64+0x150], R30 ;  /* 0x0001501e02002986 */ /* 0x0003e8000c101524 */
[----:B------:R1:W-:Y:S02]  /*83f0*/  @P1 STG.E.U16 desc[UR36][R4.64+0x152], R31 ;  /* 0x0001521f04001986 */ /* 0x0003e4000c101524 */
.L_x_207:
[----:B------:R-:W-:Y:S05]  /*8400*/  BSYNC B0 ;  /* 0x0000000000007941 */ /* 0x000fea0003800000 */
.L_x_33:
[----:B-1----:R-:W4:Y:S01]  /*8410*/  LDL.64 R2, [R1] ;  /* 0x0000000001027983 */ /* 0x002f220000100a00 */
[----:B------:R-:W-:Y:S01]  /*8420*/  ULDC.64 UR4, c[0x0][0x650] ;  /* 0x0001940000047ab9 */ /* 0x000fe20000000a00 */
[----:B------:R1:W-:Y:S01]  /*8430*/  SYNCS.ARRIVE.TRANS64.A1T0 RZ, [R118+UR45], RZ ;  /* 0x000000ff76ff79a7 */ /* 0x0003e2000810002d */
[----:B0--3--:R-:W-:Y:S01]  /*8440*/  PRMT R0, RZ, 0x7610, R0 ;  /* 0x00007610ff007816 */ /* 0x009fe20000000000 */
[----:B-----5:R-:W-:Y:S02]  /*8450*/  IMAD.MOV.U32 R19, RZ, RZ, -0x1 ;  /* 0xffffffffff137424 */ /* 0x020fe400078e00ff */
[----:B------:R-:W-:Y:S01]  /*8460*/  IMAD.MOV.U32 R22, RZ, RZ, -0x1 ;  /* 0xffffffffff167424 */ /* 0x000fe200078e00ff */
[----:B----4-:R-:W-:-:S04]  /*8470*/  LEA R18, P0, R2, R18, 0x1 ;  /* 0x0000001202127211 */ /* 0x010fc800078008ff */
[----:B------:R-:W-:Y:S01]  /*8480*/  LEA.HI.X R17, R2, R17, R23, 0x1, P0 ;  /* 0x0000001102117211 */ /* 0x000fe200000f0c17 */
[----:B------:R-:W-:Y:S01]  /*8490*/  IMAD.MOV.U32 R2, RZ, RZ, -0x1 ;  /* 0xffffffffff027424 */ /* 0x000fe200078e00ff */
[----:B------:R-:W-:-:S04]  /*84a0*/  ISETP.GE.U32.AND P0, PT, R18, UR4, PT ;  /* 0x0000000412007c0c */ /* 0x000fc8000bf06070 */
[----:B------:R-:W-:-:S13]  /*84b0*/  ISETP.GE.U32.AND.EX P0, PT, R17, UR5, PT, P0 ;  /* 0x0000000511007c0c */ /* 0x000fda000bf06100 */
[----:B-1----:R-:W-:Y:S05]  /*84c0*/  @P0 BRA `(.L_x_208) ;  /* 0x0000000400700947 */ /* 0x002fea0003800000 */
[----:B------:R-:W0:Y:S01]  /*84d0*/  S2R R10, SR_CTAID.X ;  /* 0x00000000000a7919 */ /* 0x000e220000002500 */
[----:B------:R-:W1:Y:S01]  /*84e0*/  LDC.64 R8, c[0x0][0x628] ;  /* 0x00018a00ff087b82 */ /* 0x000e620000000a00 */
[----:B------:R-:W-:Y:S01]  /*84f0*/  ULDC UR4, c[0x0][0x150] ;  /* 0x0000540000047ab9 */ /* 0x000fe20000000800 */
[----:B------:R-:W-:Y:S01]  /*8500*/  IMAD.MOV.U32 R6, RZ, RZ, R18 ;  /* 0x000000ffff067224 */ /* 0x000fe200078e0012 */
[----:B------:R-:W3:Y:S01]  /*8510*/  S2R R20, SR_CTAID.Y ;  /* 0x0000000000147919 */ /* 0x000ee20000002600 */
[----:B------:R-:W-:-:S04]  /*8520*/  IMAD.MOV.U32 R7, RZ, RZ, R17 ;  /* 0x000000ffff077224 */ /* 0x000fc800078e0011 */
[----:B------:R-:W4:Y:S08]  /*8530*/  LDC R15, c[0x0][0x144] ;  /* 0x00005100ff0f7b82 */ /* 0x000f300000000800 */
[----:B------:R-:W2:Y:S08]  /*8540*/  LDC R0, c[0x0][0x630] ;  /* 0x00018c00ff007b82 */ /* 0x000eb00000000800 */
[----:B------:R-:W2:Y:S01]  /*8550*/  LDC.64 R12, c[0x0][0x620] ;  /* 0x00018800ff0c7b82 */ /* 0x000ea20000000a00 */
[----:B-1----:R-:W-:-:S04]  /*8560*/  ISETP.NE.U32.AND P0, PT, R8, RZ, PT ;  /* 0x000000ff0800720c */ /* 0x002fc80003f05070 */
[----:B------:R-:W-:Y:S02]  /*8570*/  ISETP.NE.AND.EX P0, PT, R9, RZ, PT, P0 ;  /* 0x000000ff0900720c */ /* 0x000fe40003f05300 */
[----:B0-----:R-:W-:-:S05]  /*8580*/  I2FP.F32.U32 R2, R10 ;  /* 0x0000000a00027245 */ /* 0x001fca0000201000 */
[----:B------:R-:W-:-:S04]  /*8590*/  FMUL R2, R2, UR4 ;  /* 0x0000000402027c20 */ /* 0x000fc80008400000 */
[----:B------:R0:W1:Y:S02]  /*85a0*/  F2I.U32.TRUNC.NTZ R14, R2 ;  /* 0x00000002000e7305 */ /* 0x000064000020f000 */
[----:B---34-:R-:W-:Y:S05]  /*85b0*/  @!P0 BRA `(.L_x_209) ;  /* 0x0000000000288947 */ /* 0x018fea0003800000 */
[----:B------:R-:W3:Y:S02]  /*85c0*/  LDC R3, c[0x0][0x634] ;  /* 0x00018d00ff037b82 */ /* 0x000ee40000000800 */
[----:B---3--:R-:W-:-:S05]  /*85d0*/  IADD3 R7, P0, R18, R3, RZ ;  /* 0x0000000312077210 */ /* 0x008fca0007f1e0ff */
[----:B------:R-:W-:-:S04]  /*85e0*/  IMAD.X R11, RZ, RZ, R17, P0 ;  /* 0x000000ffff0b7224 */ /* 0x000fc800000e0611 */
[----:B0-----:R-:W-:-:S04]  /*85f0*/  IMAD.WIDE.U32 R2, R11, R8, RZ ;  /* 0x000000080b027225 */ /* 0x001fc800078e00ff */
[----:B--2---:R-:W-:-:S04]  /*8600*/  IMAD.WIDE.U32 R4, P0, R7, R9, R2 ;  /* 0x0000000907047225 */ /* 0x004fc80007800002 */
[----:B------:R-:W-:-:S04]  /*8610*/  IMAD.WIDE.U32 R2, R7, R8, RZ ;  /* 0x0000000807027225 */ /* 0x000fc800078e00ff */
[----:B------:R-:W-:Y:S01]  /*8620*/  IMAD.X R7, RZ, RZ, RZ, P0 ;  /* 0x000000ffff077224 */ /* 0x000fe200000e06ff */
[----:B------:R-:W-:Y:S01]  /*8630*/  IADD3 RZ, P0, R3, R4, RZ ;  /* 0x0000000403ff7210 */ /* 0x000fe20007f1e0ff */
[----:B------:R-:W-:-:S04]  /*8640*/  IMAD.MOV.U32 R6, RZ, RZ, R5 ;  /* 0x000000ffff067224 */ /* 0x000fc800078e0005 */
[----:B------:R-:W-:-:S08]  /*8650*/  IMAD.WIDE.U32.X R6, R11, R9, R6, P0 ;  /* 0x000000090b067225 */ /* 0x000fd000000e0406 */
.L_x_209:
[----:B------:R-:W3:Y:S01]  /*8660*/  LDC.64 R26, c[0x0][0x640] ;  /* 0x00019000ff1a7b82 */ /* 0x000ee20000000a00 */
[-C--:B--2---:R-:W-:Y:S01]  /*8670*/  SHF.R.U64 R11, R6, R0.reuse, R7 ;  /* 0x00000000060b7219 */ /* 0x084fe20000001207 */
[----:B------:R-:W-:Y:S01]  /*8680*/  IMAD.MOV.U32 R19, RZ, RZ, R17 ;  /* 0x000000ffff137224 */ /* 0x000fe200078e0011 */
[----:B------:R-:W-:Y:S01]  /*8690*/  SHF.R.U32.HI R0, RZ, R0, R7 ;  /* 0x00000000ff007219 */ /* 0x000fe20000011607 */
[----:B-1----:R-:W-:Y:S01]  /*86a0*/  IMAD.MOV R14, RZ, RZ, -R14 ;  /* 0x000000ffff0e7224 */ /* 0x002fe200078e0a0e */
[----:B------:R-:W-:Y:S01]  /*86b0*/  IADD3 R5, P0, RZ, -R11, RZ ;  /* 0x8000000bff057210 */ /* 0x000fe20007f1e0ff */
[----:B------:R-:W-:Y:S01]  /*86c0*/  ULDC UR4, c[0x0][0x154] ;  /* 0x0000550000047ab9 */ /* 0x000fe20000000800 */
[----:B------:R-:W-:Y:S01]  /*86d0*/  IMAD.MOV.U32 R7, RZ, RZ, 0x1 ;  /* 0x00000001ff077424 */ /* 0x000fe200078e00ff */
[----:B------:R-:W1:Y:S01]  /*86e0*/  LDC R4, c[0x0][0x618] ;  /* 0x00018600ff047b82 */ /* 0x000e620000000800 */
[----:B------:R-:W-:Y:S02]  /*86f0*/  IMAD R22, R15, R14, R10 ;  /* 0x0000000e0f167224 */ /* 0x000fe400078e020a */
[----:B------:R-:W-:-:S04]  /*8700*/  IMAD.X R3, RZ, RZ, ~R0, P0 ;  /* 0x000000ffff037224 */ /* 0x000fc800000e0e00 */
[-C--:B------:R-:W-:Y:S01]  /*8710*/  IMAD R0, R3, R12.reuse, RZ ;  /* 0x0000000c03007224 */ /* 0x080fe200078e02ff */
[----:B------:R-:W2:Y:S01]  /*8720*/  LDC R6, c[0x0][0x608] ;  /* 0x00018200ff067b82 */ /* 0x000ea20000000800 */
[----:B0-----:R-:W-:-:S04]  /*8730*/  IMAD.WIDE.U32 R2, R5, R12, R18 ;  /* 0x0000000c05027225 */ /* 0x001fc800078e0012 */
[----:B------:R-:W-:Y:S01]  /*8740*/  IMAD R5, R5, R13, R0 ;  /* 0x0000000d05057224 */ /* 0x000fe200078e0200 */
[----:B------:R-:W-:Y:S02]  /*8750*/  I2FP.F32.U32 R0, R20 ;  /* 0x0000001400007245 */ /* 0x000fe40000201000 */
[----:B------:R-:W0:Y:S01]  /*8760*/  LDC R24, c[0x0][0x658] ;  /* 0x00019600ff187b82 */ /* 0x000e220000000800 */
[----:B------:R-:W-:Y:S01]  /*8770*/  IMAD.IADD R3, R3, 0x1, R5 ;  /* 0x0000000103037824 */ /* 0x000fe200078e0205 */
[----:B---3--:R-:W-:Y:S01]  /*8780*/  ISETP.NE.U32.AND P0, PT, R26, RZ, PT ;  /* 0x000000ff1a00720c */ /* 0x008fe20003f05070 */
[----:B------:R-:W-:Y:S01]  /*8790*/  FMUL R0, R0, UR4 ;  /* 0x0000000400007c20 */ /* 0x000fe20008400000 */
[----:B------:R-:W-:Y:S02]  /*87a0*/  IMAD.MOV.U32 R5, RZ, RZ, -0x1 ;  /* 0xffffffffff057424 */ /* 0x000fe400078e00ff */
[----:B------:R-:W-:Y:S01]  /*87b0*/  ISETP.NE.AND.EX P0, PT, R27, RZ, PT, P0 ;  /* 0x000000ff1b00720c */ /* 0x000fe20003f05300 */
[----:B------:R3:W4:Y:S01]  /*87c0*/  F2I.U32.TRUNC.NTZ R12, R0 ;  /* 0x00000000000c7305 */ /* 0x000722000020f000 */
[----:B------:R-:W3:Y:S01]  /*87d0*/  LDC R15, c[0x0][0x148] ;  /* 0x00005200ff0f7b82 */ /* 0x000ee20000000800 */
[----:B-1----:R-:W-:-:S02]  /*87e0*/  SHF.R.U64 R10, R2, R4, R3 ;  /* 0x00000004020a7219 */ /* 0x002fc40000001203 */
[----:B------:R-:W-:-:S05]  /*87f0*/  SHF.R.U32.HI R3, RZ, R4, R3 ;  /* 0x00000004ff037219 */ /* 0x000fca0000011603 */
[----:B------:R-:W1:Y:S01]  /*8800*/  LDC R14, c[0x0][0x600] ;  /* 0x00018000ff0e7b82 */ /* 0x000e620000000800 */
[-CC-:B--2---:R-:W-:Y:S02]  /*8810*/  SHF.R.U64 R8, R10, R6.reuse, R3.reuse ;  /* 0x000000060a087219 */ /* 0x184fe40000001203 */
[----:B------:R-:W-:-:S05]  /*8820*/  SHF.R.U32.HI R3, RZ, R6, R3 ;  /* 0x00000006ff037219 */ /* 0x000fca0000011603 */
[----:B------:R-:W2:Y:S01]  /*8830*/  LDC R21, c[0x0][0x648] ;  /* 0x00019200ff157b82 */ /* 0x000ea20000000800 */
[-CC-:B0-----:R-:W-:Y:S02]  /*8840*/  SHF.R.U64 R13, R8, R24.reuse, R3.reuse ;  /* 0x00000018080d7219 */ /* 0x181fe40000001203 */
[-C--:B------:R-:W-:Y:S02]  /*8850*/  SHF.L.U32 R5, R5, R24.reuse, RZ ;  /* 0x0000001805057219 */ /* 0x080fe400000006ff */
[-C--:B------:R-:W-:Y:S01]  /*8860*/  SHF.R.U32.HI R3, RZ, R24.reuse, R3 ;  /* 0x00000018ff037219 */ /* 0x080fe20000011603 */
[----:B------:R-:W-:Y:S01]  /*8870*/  IMAD.MOV.U32 R2, RZ, RZ, R13 ;  /* 0x000000ffff027224 */ /* 0x000fe200078e000d */
[----:B------:R-:W-:Y:S01]  /*8880*/  SHF.L.U32 R24, R7, R24, RZ ;  /* 0x0000001807187219 */ /* 0x000fe200000006ff */
[----:B------:R-:W0:Y:S01]  /*8890*/  LDC R25, c[0x0][0x638] ;  /* 0x00018e00ff197b82 */ /* 0x000e220000000800 */
[----:B------:R-:W-:-:S07]  /*88a0*/  LOP3.LUT R19, RZ, R5, RZ, 0x33, !PT ;  /* 0x00000005ff137212 */ /* 0x000fce00078e33ff */
[----:B------:R-:W0:Y:S01]  /*88b0*/  LDC R28, c[0x0][0x610] ;  /* 0x00018400ff1c7b82 */ /* 0x000e220000000800 */
[----:B----4-:R-:W-:Y:S05]  /*88c0*/  @!P0 BRA `(.L_x_210) ;  /* 0x0000000000288947 */ /* 0x010fea0003800000 */
[----:B---3--:R-:W3:Y:S02]  /*88d0*/  LDC R0, c[0x0][0x64c] ;  /* 0x00019300ff007b82 */ /* 0x008ee40000000800 */
[----:B---3--:R-:W-:-:S05]  /*88e0*/  IADD3 R7, P0, R13, R0, RZ ;  /* 0x000000000d077210 */ /* 0x008fca0007f1e0ff */
        /* <DEDUP_REMOVED lines=8> */
.L_x_210:
[----:B------:R-:W4:Y:S01]  /*8970*/  LDC R4, c[0x0][0x65c] ;  /* 0x00019700ff047b82 */ /* 0x000f220000000800 */
[----:B--23--:R-:W-:Y:S01]  /*8980*/  SHF.R.U64 R0, R2, R21, R3 ;  /* 0x0000001502007219 */ /* 0x00cfe20000001203 */
[----:B-1----:R-:W-:Y:S01]  /*8990*/  VIADD R3, R14, 0xffffffff ;  /* 0xffffffff0e037836 */ /* 0x002fe20000000000 */
[----:B------:R-:W-:Y:S01]  /*89a0*/  LOP3.LUT R19, R8, R19, RZ, 0xc0, !PT ;  /* 0x0000001308137212 */ /* 0x000fe200078ec0ff */
[----:B------:R-:W-:Y:S02]  /*89b0*/  IMAD.MOV R12, RZ, RZ, -R12 ;  /* 0x000000ffff0c7224 */ /* 0x000fe400078e0a0c */
[----:B------:R-:W-:Y:S01]  /*89c0*/  IMAD.MOV R2, RZ, RZ, -R0 ;  /* 0x000000ffff027224 */ /* 0x000fe200078e0a00 */
[----:B------:R-:W-:Y:S01]  /*89d0*/  LOP3.LUT R3, R10, R3, RZ, 0xc0, !PT ;  /* 0x000000030a037212 */ /* 0x000fe200078ec0ff */
[----:B------:R-:W-:Y:S02]  /*89e0*/  IMAD R19, R24, R0, R19 ;  /* 0x0000000018137224 */ /* 0x000fe400078e0213 */
[----:B0-----:R-:W-:-:S04]  /*89f0*/  IMAD R0, R2, R25, R13 ;  /* 0x0000001902007224 */ /* 0x001fc800078e020d */
[----:B------:R-:W-:Y:S01]  /*8a00*/  IMAD R2, R0, R14, R3 ;  /* 0x0000000e00027224 */ /* 0x000fe200078e0203 */
[----:B----4-:R-:W-:Y:S01]  /*8a10*/  ISETP.NE.AND P0, PT, R4, 0x1, PT ;  /* 0x000000010400780c */ /* 0x010fe20003f05270 */
[----:B------:R-:W-:-:S05]  /*8a20*/  IMAD.MOV.U32 R4, RZ, RZ, 0x1 ;  /* 0x00000001ff047424 */ /* 0x000fca00078e00ff */
[----:B------:R-:W-:-:S07]  /*8a30*/  PRMT R0, R4, 0x7610, R0 ;  /* 0x0000761004007816 */ /* 0x000fce0000000000 */
[----:B------:R-:W-:-:S04]  /*8a40*/  @P0 IMAD R22, R15, R12, R20 ;  /* 0x0000000c0f160224 */ /* 0x000fc800078e0214 */
[----:B------:R-:W-:-:S05]  /*8a50*/  IMAD R19, R19, R28, R22 ;  /* 0x0000001c13137224 */ /* 0x000fca00078e0216 */
[----:B------:R-:W-:Y:S02]  /*8a60*/  SEL R22, R2, R19, !P0 ;  /* 0x0000001302167207 */ /* 0x000fe40004000000 */
[----:B------:R-:W-:Y:S01]  /*8a70*/  SEL R19, R19, R2, !P0 ;  /* 0x0000000213137207 */ /* 0x000fe20004000000 */
[----:B------:R-:W-:-:S07]  /*8a80*/  IMAD.MOV.U32 R2, RZ, RZ, R11 ;  /* 0x000000ffff027224 */ /* 0x000fce00078e000b */
.L_x_208:
[----:B------:R-:W-:Y:S02]  /*8a90*/  LOP3.LUT P0, RZ, R0, 0xff, RZ, 0xc0, !PT ;  /* 0x000000ff00ff7812 */ /* 0x000fe4000780c0ff */
[----:B------:R-:W-:-:S11]  /*8aa0*/  LOP3.LUT R122, R122, 0x1, RZ, 0x3c, !PT ;  /* 0x000000017a7a7812 */ /* 0x000fd600078e3cff */
[----:B------:R-:W-:Y:S05]  /*8ab0*/  @P0 BRA `(.L_x_211) ;  /* 0xffffff8c00380947 */ /* 0x000fea000383ffff */
[----:B------:R-:W-:Y:S05]  /*8ac0*/  EXIT ;  /* 0x000000000000794d */ /* 0x000fea0003800000 */
.L_x_14:
[----:B------:R-:W-:-:S08]  /*8ad0*/  ISETP.NE.AND P0, PT, R0, RZ, PT ;  /* 0x000000ff0000720c */ /* 0x000fd00003f05270 */
[----:B0-----:R-:W0:-:S00]  /*8ae0*/  USETMAXREG.DEALLOC.CTAPOOL 0x28 ;  /* 0x00000028000079c8 */ /* 0x001e0000080e0500 */
[----:B------:R-:W-:Y:S05]  /*8af0*/  @P0 EXIT ;  /* 0x000000000000094d */ /* 0x000fea0003800000 */
[----:B0-----:R-:W-:Y:S01]  /*8b00*/  LOP3.LUT P0, RZ, R8, 0xff, RZ, 0xc0, !PT ;  /* 0x000000ff08ff7812 */ /* 0x001fe2000780c0ff */
[----:B------:R-:W-:Y:S02]  /*8b10*/  IMAD.MOV.U32 R0, RZ, RZ, 0x1 ;  /* 0x00000001ff007424 */ /* 0x000fe400078e00ff */
[----:B------:R-:W-:-:S10]  /*8b20*/  IMAD.MOV.U32 R7, RZ, RZ, RZ ;  /* 0x000000ffff077224 */ /* 0x000fd400078e00ff */
[----:B------:R-:W-:Y:S05]  /*8b30*/  @!P0 BRA `(.L_x_212) ;  /* 0x0000000c001c8947 */ /* 0x000fea0003800000 */
[----:B------:R-:W-:Y:S01]  /*8b40*/  LOP3.LUT P0, RZ, R4, 0x1f, RZ, 0xc0, !PT ;  /* 0x0000001f04ff7812 */ /* 0x000fe2000780c0ff */
[----:B------:R-:W-:Y:S01]  /*8b50*/  ULDC UR5, c[0x0][0x658] ;  /* 0x0001960000057ab9 */ /* 0x000fe20000000800 */
[----:B------:R-:W-:Y:S01]  /*8b60*/  UMOV UR6, 0xffffffff ;  /* 0xffffffff00067882 */ /* 0x000fe20000000000 */
[----:B------:R-:W-:Y:S01]  /*8b70*/  BSSY B0, `(.L_x_212) ;  /* 0x00000c3000007945 */ /* 0x000fe20003800000 */
[----:B------:R-:W-:Y:S01]  /*8b80*/  USHF.L.U32 UR6, UR6, UR5, URZ ;  /* 0x0000000506067299 */ /* 0x000fe2000800063f */
[C---:B------:R-:W-:Y:S01]  /*8b90*/  ISETP.NE.AND P2, PT, R3.reuse, RZ, PT ;  /* 0x000000ff0300720c */ /* 0x040fe20003f45270 */
[----:B------:R-:W-:Y:S01]  /*8ba0*/  IMAD.MOV.U32 R8, RZ, RZ, 0x1 ;  /* 0x00000001ff087424 */ /* 0x000fe200078e00ff */
[----:B------:R-:W-:Y:S01]  /*8bb0*/  ISETP.NE.OR P0, PT, R3, RZ, !P0 ;  /* 0x000000ff0300720c */ /* 0x000fe20004705670 */
[----:B------:R-:W-:Y:S01]  /*8bc0*/  IMAD.MOV.U32 R0, RZ, RZ, 0x1 ;  /* 0x00000001ff007424 */ /* 0x000fe200078e00ff */
[----:B------:R-:W-:Y:S01]  /*8bd0*/  LOP3.LUT R6, R16, 0x2, RZ, 0xfc, !PT ;  /* 0x0000000210067812 */ /* 0x000fe200078efcff */
[----:B------:R-:W-:Y:S01]  /*8be0*/  IMAD.MOV.U32 R7, RZ, RZ, RZ ;  /* 0x000000ffff077224 */ /* 0x000fe200078e00ff */
[----:B------:R-:W-:Y:S01]  /*8bf0*/  ULDC UR4, c[0x0][0x600] ;  /* 0x0001800000047ab9 */ /* 0x000fe20000000800 */
[----:B------:R-:W-:Y:S01]  /*8c00*/  UMOV UR7, 0x1 ;  /* 0x0000000100077882 */ /* 0x000fe20000000000 */
[----:B------:R-:W-:-:S02]  /*8c10*/  UIADD3 UR19, UR40, 0x1, URZ ;  /* 0x0000000128137890 */ /* 0x000fc4000fffe03f */
[----:B------:R-:W-:Y:S02]  /*8c20*/  UIADD3 UR15, UR4, -0x1, URZ ;  /* 0xffffffff040f7890 */ /* 0x000fe4000fffe03f */
[----:B------:R-:W-:Y:S02]  /*8c30*/  USHF.L.U32 UR17, UR7, UR5, URZ ;  /* 0x0000000507117299 */ /* 0x000fe4000800063f */
[----:B------:R-:W-:Y:S01]  /*8c40*/  ULOP3.LUT UR16, URZ, UR6, URZ, 0x33, !UPT ;  /* 0x000000063f107292 */ /* 0x000fe2000f8e333f */
[----:B------:R-:W-:-:S11]  /*8c50*/  ULDC.64 UR20, c[0x0][0x198] ;  /* 0x0000660000147ab9 */ /* 0x000fd60000000a00 */
.L_x_224:
[----:B------:R-:W-:-:S03]  /*8c60*/  UMOV UR4, 0xffffffff ;  /* 0xffffffff00047882 */ /* 0x000fc60000000000 */
[----:B------:R-:W-:Y:S05]  /*8c70*/  BRA.DIV UR4, `(.L_x_213) ;  /* 0x0000001e04887947 */ /* 0x000fea000b800000 */
[----:B------:R-:W-:-:S13]  /*8c80*/  ELECT P6, URZ, PT ;  /* 0x00000000003f782f */ /* 0x000fda00038c0000 */
.L_x_263:
[----:B------:R-:W0:Y:S01]  /*8c90*/  LDC R3, c[0x0][0x28c] ;  /* 0x0000a300ff037b82 */ /* 0x000e220000000800 */
[----:B------:R-:W-:Y:S01]  /*8ca0*/  BSSY B1, `(.L_x_214) ;  /* 0x0000037000017945 */ /* 0x000fe20003800000 */
[----:B0-----:R-:W-:-:S13]  /*8cb0*/  ISETP.LT.OR P6, PT, R3, 0x1, !P6 ;  /* 0x000000010300780c */ /* 0x001fda00077c1670 */
[----:B------:R-:W-:Y:S05]  /*8cc0*/  @P6 BRA `(.L_x_215) ;  /* 0x0000000000d06947 */ /* 0x000fea0003800000 */
[----:B------:R-:W-:Y:S02]  /*8cd0*/  IMAD R22, R22, 0xb0, RZ ;  /* 0x000000b016167824 */ /* 0x000fe400078e02ff */
[----:B------:R-:W-:Y:S02]  /*8ce0*/  IMAD.SHL.U32 R19, R19, 0x40, RZ ;  /* 0x0000004013137824 */ /* 0x000fe400078e00ff */
[----:B------:R-:W-:Y:S02]  /*8cf0*/  IMAD.MOV.U32 R12, RZ, RZ, RZ ;  /* 0x000000ffff0c7224 */ /* 0x000fe400078e00ff */
[----:B------:R-:W-:Y:S02]  /*8d00*/  IMAD.U32 R13, RZ, RZ, UR19 ;  /* 0x00000013ff0d7e24 */ /* 0x000fe4000f8e00ff */
[----:B------:R-:W-:Y:S02]  /*8d10*/  IMAD.MOV.U32 R3, RZ, RZ, R0 ;  /* 0x000000ffff037224 */ /* 0x000fe400078e0000 */
[----:B------:R-:W-:-:S07]  /*8d20*/  IMAD.MOV.U32 R4, RZ, RZ, R7 ;  /* 0x000000ffff047224 */ /* 0x000fce00078e0007 */
.L_x_219:
[----:B------:R-:W0:Y:S01]  /*8d30*/  S2R R10, SR_CgaCtaId ;  /* 0x00000000000a7919 */ /* 0x000e220000008800 */
[----:B------:R-:W-:Y:S01]  /*8d40*/  MOV R5, 0x400 ;  /* 0x0000040000057802 */ /* 0x000fe20000000f00 */
[----:B------:R-:W1:Y:S03]  /*8d50*/  @!P2 LDC R9, c[0x0][0x500] ;  /* 0x00014000ff09ab82 */ /* 0x000e660000000800 */
[----:B0-----:R-:W-:Y:S02]  /*8d60*/  LEA R11, R10, R5, 0x18 ;  /* 0x000000050a0b7211 */ /* 0x001fe400078ec0ff */
[----:B------:R-:W-:-:S03]  /*8d70*/  SHF.L.U32 R5, R3, 0x1f, RZ ;  /* 0x0000001f03057819 */ /* 0x000fc600000006ff */
[----:B------:R-:W-:-:S04]  /*8d80*/  IMAD R10, R4, 0x8, R11 ;  /* 0x00000008040a7824 */ /* 0x000fc800078e020b */
[----:B------:R-:W0:Y:S02]  /*8d90*/  SYNCS.PHASECHK.TRANS64.TRYWAIT P1, [R10+URZ+0xf0], R5 ;  /* 0x0000f0050a0075a7 */ /* 0x000e24000802017f */
[----:B01----:R-:W-:Y:S05]  /*8da0*/  @!P1 BRA `(.L_x_216) ;  /* 0x0000001c005c9947 */ /* 0x003fea0003800000 */
.L_x_264:
[----:B0-----:R-:W-:Y:S01]  /*8db0*/  PRMT R5, R6, 0x9910, RZ ;  /* 0x0000991006057816 */ /* 0x001fe200000000ff */
[----:B------:R0:W-:Y:S03]  /*8dc0*/  @!P2 SYNCS.ARRIVE.TRANS64 RZ, [R10+URZ], R9 ;  /* 0x000000090affa9a7 */ /* 0x0001e6000800003f */
[----:B------:R-:W-:-:S13]  /*8dd0*/  ISETP.NE.AND P1, PT, R5, 0x2, PT ;  /* 0x000000020500780c */ /* 0x000fda0003f25270 */
[----:B0-----:R-:W-:Y:S05]  /*8de0*/  @P1 BRA `(.L_x_217) ;  /* 0x0000000000041947 */ /* 0x001fea0003800000 */
[----:B------:R-:W-:Y:S01]  /*8df0*/  BPT.TRAP 0x1 ;  /* 0x000000040000795c */ /* 0x000fe20000300000 */
.L_x_217:
[----:B------:R-:W-:Y:S05]  /*8e00*/  @P0 BRA `(.L_x_218) ;  /* 0x0000000000040947 */ /* 0x000fea0003800000 */
[----:B------:R-:W-:Y:S01]  /*8e10*/  BPT.TRAP 0x1 ;  /* 0x000000040000795c */ /* 0x000fe20000300000 */
.L_x_218:
[--C-:B------:R-:W-:Y:S01]  /*8e20*/  IMAD R5, R4, 0x800, R11.reuse ;  /* 0x0000080004057824 */ /* 0x100fe200078e020b */
[----:B------:R-:W-:Y:S01]  /*8e30*/  R2UR UR9, R10 ;  /* 0x000000000a0972ca */ /* 0x000fe200000e0000 */
[C---:B------:R-:W-:Y:S01]  /*8e40*/  IMAD R11, R4.reuse, 0x1600, R11 ;  /* 0x00001600040b7824 */ /* 0x040fe200078e020b */
[----:B------:R-:W-:Y:S01]  /*8e50*/  UIADD3 UR4, UP0, UR20, 0xf0, URZ ;  /* 0x000000f014047890 */ /* 0x000fe2000ff1e03f */
[----:B------:R-:W-:Y:S01]  /*8e60*/  VIADD R13, R13, 0xffffffff ;  /* 0xffffffff0d0d7836 */ /* 0x000fe20000000000 */
[----:B------:R-:W-:Y:S01]  /*8e70*/  R2UR UR5, R5 ;  /* 0x00000000050572ca */ /* 0x000fe200000e0000 */
[----:B------:R-:W-:Y:S01]  /*8e80*/  UIADD3 UR22, UP1, UR20, 0x1f0, URZ ;  /* 0x000001f014167890 */ /* 0x000fe2000ff3e03f */
[----:B------:R-:W-:Y:S01]  /*8e90*/  R2UR UR8, R11 ;  /* 0x000000000b0872ca */ /* 0x000fe200000e0000 */
[----:B------:R-:W-:Y:S01]  /*8ea0*/  VIADD R4, R4, 0x1 ;  /* 0x0000000104047836 */ /* 0x000fe20000000000 */
[----:B------:R-:W-:Y:S01]  /*8eb0*/  R2UR UR11, R19 ;  /* 0x00000000130b72ca */ /* 0x000fe200000e0000 */
[----:B------:R-:W-:Y:S01]  /*8ec0*/  UIADD3.X UR23, URZ, UR21, URZ, UP1, !UPT ;  /* 0x000000153f177290 */ /* 0x000fe20008ffe43f */
[----:B------:R-:W-:Y:S01]  /*8ed0*/  R2UR UR10, R12 ;  /* 0x000000000c0a72ca */ /* 0x000fe200000e0000 */
[----:B------:R-:W-:Y:S01]  /*8ee0*/  UMOV UR6, 0x0 ;  /* 0x0000000000067882 */ /* 0x000fe20000000000 */
[----:B------:R-:W-:Y:S01]  /*8ef0*/  R2UR UR12, R2 ;  /* 0x00000000020c72ca */ /* 0x000fe200000e0000 */
[----:B------:R-:W-:Y:S01]  /*8f00*/  UMOV UR7, 0x10000000 ;  /* 0x1000000000077882 */ /* 0x000fe20000000000 */
[----:B------:R-:W-:Y:S01]  /*8f10*/  R2UR UR18, R22 ;  /* 0x00000000161272ca */ /* 0x000fe200000e0000 */
[----:B------:R-:W-:Y:S01]  /*8f20*/  VIADD R12, R12, 0x10 ;  /* 0x000000100c0c7836 */ /* 0x000fe20000000000 */
[----:B------:R-:W-:Y:S01]  /*8f30*/  ISETP.GT.AND P3, PT, R13, 0x1, PT ;  /* 0x000000010d00780c */ /* 0x000fe20003f64270 */
[----:B------:R-:W-:Y:S01]  /*8f40*/  UIADD3 UR13, UR5, 0x300, URZ ;  /* 0x00000300050d7890 */ /* 0x000fe2000fffe03f */
[----:B------:R-:W-:Y:S01]  /*8f50*/  ISETP.NE.AND P1, PT, R4, 0x1e, PT ;  /* 0x0000001e0400780c */ /* 0x000fe20003f25270 */
[----:B------:R-:W-:-:S02]  /*8f60*/  UIADD3.X UR5, URZ, UR21, URZ, UP0, !UPT ;  /* 0x000000153f057290 */ /* 0x000fc400087fe43f */
[----:B------:R-:W-:Y:S01]  /*8f70*/  UIADD3 UR14, UR8, 0xf300, URZ ;  /* 0x0000f300080e7890 */ /* 0x000fe2000fffe03f */
[----:B------:R-:W-:Y:S02]  /*8f80*/  SEL R10, RZ, 0x1, P1 ;  /* 0x00000001ff0a7807 */ /* 0x000fe40000800000 */
[----:B------:R-:W-:Y:S01]  /*8f90*/  UMOV UR8, UR13 ;  /* 0x0000000d00087c82 */ /* 0x000fe20008000000 */
[----:B------:R-:W-:Y:S02]  /*8fa0*/  SEL R4, R4, RZ, P1 ;  /* 0x000000ff04047207 */ /* 0x000fe40000800000 */
[----:B------:R-:W-:Y:S01]  /*8fb0*/  LOP3.LUT R3, R3, R10, RZ, 0x3c, !PT ;  /* 0x0000000a03037212 */ /* 0x000fe200078e3cff */
[----:B------:R0:W-:Y:S02]  /*8fc0*/  UTMALDG.3D [UR8], [UR4], desc[UR6] ;  /* 0x00000608040075b4 */ /* 0x0001e40008011000 */
[----:B0-----:R-:W-:Y:S01]  /*8fd0*/  UMOV UR8, UR14 ;  /* 0x0000000e00087c82 */ /* 0x001fe20008000000 */
[----:B------:R-:W-:-:S02]  /*8fe0*/  UMOV UR11, UR18 ;  /* 0x00000012000b7c82 */ /* 0x000fc40008000000 */
[----:B------:R0:W-:Y:S02]  /*8ff0*/  UTMALDG.3D [UR8], [UR22], desc[UR6] ;  /* 0x00000608160075b4 */ /* 0x0001e40008011000 */
[----:B0-----:R-:W-:Y:S05]  /*9000*/  @P3 BRA `(.L_x_219) ;  /* 0xfffffffc00483947 */ /* 0x001fea000383ffff */
.L_x_215:
[----:B------:R-:W-:Y:S05]  /*9010*/  BSYNC B1 ;  /* 0x0000000000017941 */ /* 0x000fea0003800000 */
.L_x_214:
[----:B------:R-:W2:Y:S01]  /*9020*/  LDL.64 R10, [R1] ;  /* 0x00000000010a7983 */ /* 0x000ea20000100a00 */
[----:B------:R-:W-:Y:S01]  /*9030*/  LOP3.LUT P4, RZ, R8, 0xff, RZ, 0xc0, !PT ;  /* 0x000000ff08ff7812 */ /* 0x000fe2000788c0ff */
[----:B------:R-:W-:Y:S01]  /*9040*/  VIADD R4, R7, UR40 ;  /* 0x0000002807047c36 */ /* 0x000fe20008000000 */
[----:B------:R-:W-:Y:S01]  /*9050*/  ULDC.64 UR4, c[0x0][0x650] ;  /* 0x0001940000047ab9 */ /* 0x000fe20000000a00 */
[----:B------:R-:W-:Y:S01]  /*9060*/  IMAD.U32 R7, RZ, RZ, UR40 ;  /* 0x00000028ff077e24 */ /* 0x000fe2000f8e00ff */
[----:B------:R-:W-:Y:S01]  /*9070*/  UISETP.GE.U32.AND UP0, UPT, UR40, 0x1e, UPT ;  /* 0x0000001e2800788c */ /* 0x000fe2000bf06070 */
[----:B------:R-:W-:Y:S01]  /*9080*/  BSSY B1, `(.L_x_220) ;  /* 0x000006f000017945 */ /* 0x000fe20003800000 */
[----:B------:R-:W-:Y:S01]  /*9090*/  ISETP.GT.U32.AND P1, PT, R4, 0x1d, PT ;  /* 0x0000001d0400780c */ /* 0x000fe20003f24070 */
[----:B------:R-:W-:Y:S01]  /*90a0*/  IMAD.MOV.U32 R19, RZ, RZ, -0x1 ;  /* 0xffffffffff137424 */ /* 0x000fe200078e00ff */
[----:B------:R-:W-:Y:S01]  /*90b0*/  PRMT R8, RZ, 0x7610, R8 ;  /* 0x00007610ff087816 */ /* 0x000fe20000000008 */
[----:B------:R-:W-:Y:S01]  /*90c0*/  IMAD.MOV.U32 R22, RZ, RZ, -0x1 ;  /* 0xffffffffff167424 */ /* 0x000fe200078e00ff */
[----:B------:R-:W-:-:S02]  /*90d0*/  ISETP.LT.U32.AND P1, PT, R7, 0x1e, P1 ;  /* 0x0000001e0700780c */ /* 0x000fc40000f21070 */
[----:B------:R-:W-:Y:S01]  /*90e0*/  PLOP3.LUT P3, PT, PT, PT, UP0, 0x80, 0x0 ;  /* 0x000000000000781c */ /* 0x000fe20003f6f008 */
[----:B------:R-:W0:Y:S01]  /*90f0*/  @P4 S2R R3, SR_CgaCtaId ;  /* 0x0000000000034919 */ /* 0x000e220000008800 */
[----:B------:R-:W-:-:S04]  /*9100*/  @P4 MOV R2, 0x400 ;  /* 0x0000040000024802 */ /* 0x000fc80000000f00 */
[----:B0-----:R-:W-:Y:S01]  /*9110*/  @P4 LEA R5, R3, R2, 0x18 ;  /* 0x0000000203054211 */ /* 0x001fe200078ec0ff */
[----:B------:R-:W-:-:S03]  /*9120*/  IMAD.WIDE.U32 R2, R4, -0x77777777, RZ ;  /* 0x8888888904027825 */ /* 0x000fc600078e00ff */
[----:B------:R0:W-:Y:S01]  /*9130*/  @P4 SYNCS.ARRIVE.TRANS64.A1T0 RZ, [R5+URZ+0x218], RZ ;  /* 0x000218ff05ff49a7 */ /* 0x0001e2000810003f */
[----:B------:R-:W-:Y:S01]  /*9140*/  IMAD.MOV.U32 R2, RZ, RZ, -0x1 ;  /* 0xffffffffff027424 */ /* 0x000fe200078e00ff */
[----:B0-----:R-:W-:Y:S02]  /*9150*/  SHF.R.U32.HI R5, RZ, 0x4, R3 ;  /* 0x00000004ff057819 */ /* 0x001fe40000011603 */
[----:B------:R-:W-:-:S03]  /*9160*/  SEL R3, RZ, 0x1, !P1 ;  /* 0x00000001ff037807 */ /* 0x000fc60004800000 */
[----:B------:R-:W-:Y:S01]  /*9170*/  IMAD R7, R5, -0x1e, R4 ;  /* 0xffffffe205077824 */ /* 0x000fe200078e0204 */
[----:B------:R-:W-:Y:S02]  /*9180*/  LOP3.LUT R0, R0, R3, RZ, 0x3c, !PT ;  /* 0x0000000300007212 */ /* 0x000fe400078e3cff */
[----:B------:R-:W-:Y:S02]  /*9190*/  PRMT R3, RZ, 0x7610, R3 ;  /* 0x00007610ff037816 */ /* 0x000fe40000000003 */
[----:B------:R-:W-:Y:S02]  /*91a0*/  @P3 LOP3.LUT R0, R0, 0x1, R5, 0x78, !PT ;  /* 0x0000000100003812 */ /* 0x000fe400078e7805 */
[----:B--2---:R-:W-:-:S04]  /*91b0*/  IADD3 R18, P4, R18, R10, RZ ;  /* 0x0000000a12127210 */ /* 0x004fc80007f9e0ff */
[----:B------:R-:W-:Y:S01]  /*91c0*/  ISETP.GE.U32.AND P1, PT, R18, UR4, PT ;  /* 0x0000000412007c0c */ /* 0x000fe2000bf26070 */
[----:B------:R-:W-:-:S05]  /*91d0*/  IMAD.X R17, R17, 0x1, R23, P4 ;  /* 0x0000000111117824 */ /* 0x000fca00020e0617 */
[----:B------:R-:W-:-:S13]  /*91e0*/  ISETP.GE.U32.AND.EX P1, PT, R17, UR5, PT, P1 ;  /* 0x0000000511007c0c */ /* 0x000fda000bf26110 */
[----:B------:R-:W-:Y:S05]  /*91f0*/  @P1 BRA `(.L_x_221) ;  /* 0x00000004005c1947 */ /* 0x000fea0003800000 */
[----:B------:R-:W0:Y:S01]  /*9200*/  S2R R11, SR_CTAID.X ;  /* 0x00000000000b7919 */ /* 0x000e220000002500 */
[----:B------:R-:W-:Y:S01]  /*9210*/  ULDC.64 UR4, c[0x0][0x628] ;  /* 0x00018a0000047ab9 */ /* 0x000fe20000000a00 */
[----:B------:R-:W1:Y:S01]  /*9220*/  LDC R12, c[0x0][0x144] ;  /* 0x00005100ff0c7b82 */ /* 0x000e620000000800 */
[----:B------:R-:W-:Y:S01]  /*9230*/  ISETP.NE.U32.AND P1, PT, RZ, UR4, PT ;  /* 0x00000004ff007c0c */ /* 0x000fe2000bf25070 */
[----:B------:R-:W2:Y:S01]  /*9240*/  S2R R9, SR_CTAID.Y ;  /* 0x0000000000097919 */ /* 0x000ea20000002600 */
[----:B------:R-:W-:Y:S01]  /*9250*/  ULDC UR6, c[0x0][0x150] ;  /* 0x0000540000067ab9 */ /* 0x000fe20000000800 */
[----:B------:R-:W-:Y:S01]  /*9260*/  ULDC UR7, c[0x0][0x630] ;  /* 0x00018c0000077ab9 */ /* 0x000fe20000000800 */
[----:B------:R-:W-:Y:S01]  /*9270*/  ISETP.NE.AND.EX P1, PT, RZ, UR5, PT, P1 ;  /* 0x00000005ff007c0c */ /* 0x000fe2000bf25310 */
[----:B------:R-:W-:Y:S01]  /*9280*/  IMAD.MOV.U32 R2, RZ, RZ, R18 ;  /* 0x000000ffff027224 */ /* 0x000fe200078e0012 */
[----:B0-----:R-:W-:-:S05]  /*9290*/  I2FP.F32.U32 R3, R11 ;  /* 0x0000000b00037245 */ /* 0x001fca0000201000 */
[----:B------:R-:W-:Y:S01]  /*92a0*/  FMUL R14, R3, UR6 ;  /* 0x00000006030e7c20 */ /* 0x000fe20008400000 */
[----:B------:R-:W-:-:S05]  /*92b0*/  IMAD.MOV.U32 R3, RZ, RZ, R17 ;  /* 0x000000ffff037224 */ /* 0x000fca00078e0011 */
[----:B--2---:R-:W-:Y:S05]  /*92c0*/  @!P1 BRA `(.L_x_222) ;  /* 0x0000000000289947 */ /* 0x004fea0003800000 */
[----:B------:R-:W-:Y:S02]  /*92d0*/  ULDC UR6, c[0x0][0x634] ;  /* 0x00018d0000067ab9 */ /* 0x000fe40000000800 */
[----:B------:R-:W-:-:S05]  /*92e0*/  IADD3 R3, P1, R18, UR6, RZ ;  /* 0x0000000612037c10 */ /* 0x000fca000ff3e0ff */
[----:B------:R-:W-:-:S04]  /*92f0*/  IMAD.X R13, RZ, RZ, R17, P1 ;  /* 0x000000ffff0d7224 */ /* 0x000fc800008e0611 */
[----:B------:R-:W-:-:S04]  /*9300*/  IMAD.WIDE.U32 R4, R13, UR4, RZ ;  /* 0x000000040d047c25 */ /* 0x000fc8000f8e00ff */
[----:B------:R-:W-:-:S04]  /*9310*/  IMAD.WIDE.U32 R4, P1, R3, UR5, R4 ;  /* 0x0000000503047c25 */ /* 0x000fc8000f820004 */
[----:B------:R-:W-:-:S04]  /*9320*/  IMAD.WIDE.U32 R2, R3, UR4, RZ ;  /* 0x0000000403027c25 */ /* 0x000fc8000f8e00ff */
[----:B------:R-:W-:Y:S01]  /*9330*/  IMAD.MOV.U32 R2, RZ, RZ, R5 ;  /* 0x000000ffff027224 */ /* 0x000fe200078e0005 */
[----:B------:R-:W-:Y:S01]  /*9340*/  IADD3 RZ, P3, R3, R4, RZ ;  /* 0x0000000403ff7210 */ /* 0x000fe20007f7e0ff */
[----:B------:R-:W-:-:S04]  /*9350*/  IMAD.X R3, RZ, RZ, RZ, P1 ;  /* 0x000000ffff037224 */ /* 0x000fc800008e06ff */
[----:B------:R-:W-:-:S08]  /*9360*/  IMAD.WIDE.U32.X R2, R13, UR5, R2, P3 ;  /* 0x000000050d027c25 */ /* 0x000fd000098e0402 */
.L_x_222:
[--C-:B------:R-:W-:Y:S01]  /*9370*/  SHF.R.U64 R10, R2, UR7, R3.reuse ;  /* 0x00000007020a7c19 */ /* 0x100fe20008001203 */
[----:B------:R-:W0:Y:S01]  /*9380*/  F2I.U32.TRUNC.NTZ R14, R14 ;  /* 0x0000000e000e7305 */ /* 0x000e22000020f000 */
[----:B------:R-:W-:Y:S01]  /*9390*/  SHF.R.U32.HI R2, RZ, UR7, R3 ;  /* 0x00000007ff027c19 */ /* 0x000fe20008011603 */
[----:B------:R-:W-:Y:S01]  /*93a0*/  ULDC.64 UR4, c[0x0][0x620] ;  /* 0x0001880000047ab9 */ /* 0x000fe20000000a00 */
[----:B------:R-:W-:Y:S01]  /*93b0*/  IADD3 R5, P1, RZ, -R10, RZ ;  /* 0x8000000aff057210 */ /* 0x000fe20007f3e0ff */
[----:B------:R-:W-:Y:S01]  /*93c0*/  IMAD.MOV.U32 R3, RZ, RZ, R17 ;  /* 0x000000ffff037224 */ /* 0x000fe200078e0011 */
[----:B------:R-:W-:-:S03]  /*93d0*/  ULDC.64 UR6, c[0x0][0x640] ;  /* 0x0001900000067ab9 */ /* 0x000fc60000000a00 */
[----:B------:R-:W-:Y:S01]  /*93e0*/  IMAD.X R2, RZ, RZ, ~R2, P1 ;  /* 0x000000ffff027224 */ /* 0x000fe200008e0e02 */
[----:B------:R-:W-:-:S03]  /*93f0*/  ISETP.NE.U32.AND P1, PT, RZ, UR6, PT ;  /* 0x00000006ff007c0c */ /* 0x000fc6000bf25070 */
[----:B------:R-:W-:Y:S01]  /*9400*/  IMAD R4, R2, UR4, RZ ;  /* 0x0000000402047c24 */ /* 0x000fe2000f8e02ff */
[----:B------:R-:W-:Y:S01]  /*9410*/  ISETP.NE.AND.EX P1, PT, RZ, UR7, PT, P1 ;  /* 0x00000007ff007c0c */ /* 0x000fe2000bf25310 */
[----:B------:R-:W-:-:S04]  /*9420*/  IMAD.MOV.U32 R2, RZ, RZ, R18 ;  /* 0x000000ffff027224 */ /* 0x000fc800078e0012 */
[----:B------:R-:W-:Y:S01]  /*9430*/  IMAD.WIDE.U32 R2, R5, UR4, R2 ;  /* 0x0000000405027c25 */ /* 0x000fe2000f8e0002 */
[----:B------:R-:W-:-:S03]  /*9440*/  ULDC UR4, c[0x0][0x618] ;  /* 0x0001860000047ab9 */ /* 0x000fc60000000800 */
[----:B------:R-:W-:Y:S01]  /*9450*/  IMAD R5, R5, UR5, R4 ;  /* 0x0000000505057c24 */ /* 0x000fe2000f8e0204 */
[----:B------:R-:W-:Y:S01]  /*9460*/  ULDC UR5, c[0x0][0x154] ;  /* 0x0000550000057ab9 */ /* 0x000fe20000000800 */
[----:B0-----:R-:W-:Y:S02]  /*9470*/  IMAD.MOV R4, RZ, RZ, -R14 ;  /* 0x000000ffff047224 */ /* 0x001fe400078e0a0e */
[----:B------:R-:W0:Y:S01]  /*9480*/  LDC R14, c[0x0][0x148] ;  /* 0x00005200ff0e7b82 */ /* 0x000e220000000800 */
[----:B------:R-:W-:Y:S02]  /*9490*/  IMAD.IADD R3, R3, 0x1, R5 ;  /* 0x0000000103037824 */ /* 0x000fe400078e0205 */
[----:B-1----:R-:W-:Y:S01]  /*94a0*/  IMAD R11, R12, R4, R11 ;  /* 0x000000040c0b7224 */ /* 0x002fe200078e020b */
[----:B------:R-:W-:Y:S02]  /*94b0*/  I2FP.F32.U32 R4, R9 ;  /* 0x0000000900047245 */ /* 0x000fe40000201000 */
[----:B------:R-:W-:-:S02]  /*94c0*/  SHF.R.U64 R12, R2, UR4, R3 ;  /* 0x00000004020c7c19 */ /* 0x000fc40008001203 */
[----:B------:R-:W-:Y:S01]  /*94d0*/  SHF.R.U32.HI R3, RZ, UR4, R3 ;  /* 0x00000004ff037c19 */ /* 0x000fe20008011603 */
[----:B------:R-:W-:Y:S01]  /*94e0*/  FMUL R4, R4, UR5 ;  /* 0x0000000504047c20 */ /* 0x000fe20008400000 */
[----:B------:R-:W-:Y:S02]  /*94f0*/  ULDC UR4, c[0x0][0x608] ;  /* 0x0001820000047ab9 */ /* 0x000fe40000000800 */
[--C-:B------:R-:W-:Y:S01]  /*9500*/  SHF.R.U64 R15, R12, UR4, R3.reuse ;  /* 0x000000040c0f7c19 */ /* 0x100fe20008001203 */
[----:B------:R1:W2:Y:S01]  /*9510*/  F2I.U32.TRUNC.NTZ R20, R4 ;  /* 0x0000000400147305 */ /* 0x0002a2000020f000 */
[----:B------:R-:W-:Y:S01]  /*9520*/  SHF.R.U32.HI R2, RZ, UR4, R3 ;  /* 0x00000004ff027c19 */ /* 0x000fe20008011603 */
[----:B------:R-:W-:-:S03]  /*9530*/  ULDC UR4, c[0x0][0x658] ;  /* 0x0001960000047ab9 */ /* 0x000fc60000000800 */
[--C-:B------:R-:W-:Y:S02]  /*9540*/  SHF.R.U64 R13, R15, UR4, R2.reuse ;  /* 0x000000040f0d7c19 */ /* 0x100fe40008001202 */
[----:B------:R-:W-:-:S03]  /*9550*/  SHF.R.U32.HI R19, RZ, UR4, R2 ;  /* 0x00000004ff137c19 */ /* 0x000fc60008011602 */
[----:B------:R-:W-:Y:S02]  /*9560*/  IMAD.MOV.U32 R2, RZ, RZ, R13 ;  /* 0x000000ffff027224 */ /* 0x000fe400078e000d */
[----:B------:R-:W-:Y:S01]  /*9570*/  IMAD.MOV.U32 R3, RZ, RZ, R19 ;  /* 0x000000ffff037224 */ /* 0x000fe200078e0013 */
[----:B-1----:R-:W-:Y:S06]  /*9580*/  @!P1 BRA `(.L_x_223) ;  /* 0x0000000000289947 */ /* 0x002fec0003800000 */
        /* <DEDUP_REMOVED lines=10> */
.L_x_223:
[----:B------:R-:W1:Y:S01]  /*9630*/  LDC R4, c[0x0][0x65c] ;  /* 0x00019700ff047b82 */ /* 0x000e620000000800 */
[----:B------:R-:W-:Y:S01]  /*9640*/  ULDC UR4, c[0x0][0x648] ;  /* 0x0001920000047ab9 */ /* 0x000fe20000000800 */
[----:B------:R-:W-:Y:S01]  /*9650*/  LOP3.LUT R15, R15, UR16, RZ, 0xc0, !PT ;  /* 0x000000100f0f7c12 */ /* 0x000fe2000f8ec0ff */
[----:B--2---:R-:W-:Y:S01]  /*9660*/  IMAD.MOV R20, RZ, RZ, -R20 ;  /* 0x000000ffff147224 */ /* 0x004fe200078e0a14 */
[----:B------:R-:W-:Y:S01]  /*9670*/  SHF.R.U64 R2, R2, UR4, R3 ;  /* 0x0000000402027c19 */ /* 0x000fe20008001203 */
[----:B------:R-:W-:Y:S01]  /*9680*/  ULDC UR4, c[0x0][0x638] ;  /* 0x00018e0000047ab9 */ /* 0x000fe20000000800 */
[----:B------:R-:W-:Y:S01]  /*9690*/  LOP3.LUT R12, R12, UR15, RZ, 0xc0, !PT ;  /* 0x0000000f0c0c7c12 */ /* 0x000fe2000f8ec0ff */
[----:B------:R-:W-:Y:S01]  /*96a0*/  ULDC UR5, c[0x0][0x610] ;  /* 0x0001840000057ab9 */ /* 0x000fe20000000800 */
[----:B------:R-:W-:Y:S01]  /*96b0*/  IMAD.MOV.U32 R3, RZ, RZ, 0x1 ;  /* 0x00000001ff037424 */ /* 0x000fe200078e00ff */
[----:B-1----:R-:W-:Y:S01]  /*96c0*/  ISETP.NE.AND P1, PT, R4, 0x1, PT ;  /* 0x000000010400780c */ /* 0x002fe20003f25270 */
[----:B------:R-:W-:-:S02]  /*96d0*/  IMAD.MOV R4, RZ, RZ, -R2 ;  /* 0x000000ffff047224 */ /* 0x000fc400078e0a02 */
[----:B------:R-:W-:Y:S02]  /*96e0*/  IMAD R2, R2, UR17, R15 ;  /* 0x0000001102027c24 */ /* 0x000fe4000f8e020f */
[----:B------:R-:W-:Y:S01]  /*96f0*/  IMAD R13, R4, UR4, R13 ;  /* 0x00000004040d7c24 */ /* 0x000fe2000f8e020d */
[----:B------:R-:W-:-:S07]  /*9700*/  ULDC UR4, c[0x0][0x600] ;  /* 0x0001800000047ab9 */ /* 0x000fce0000000800 */
[----:B0-----:R-:W-:-:S04]  /*9710*/  @P1 IMAD R11, R14, R20, R9 ;  /* 0x000000140e0b1224 */ /* 0x001fc800078e0209 */
[----:B------:R-:W-:Y:S02]  /*9720*/  IMAD R11, R2, UR5, R11 ;  /* 0x00000005020b7c24 */ /* 0x000fe4000f8e020b */
[----:B------:R-:W-:-:S05]  /*9730*/  IMAD R2, R13, UR4, R12 ;  /* 0x000000040d027c24 */ /* 0x000fca000f8e020c */
[----:B------:R-:W-:Y:S02]  /*9740*/  SEL R22, R2, R11, !P1 ;  /* 0x0000000b02167207 */ /* 0x000fe40004800000 */
[----:B------:R-:W-:Y:S01]  /*9750*/  SEL R19, R11, R2, !P1 ;  /* 0x000000020b137207 */ /* 0x000fe20004800000 */
[----:B------:R-:W-:-:S07]  /*9760*/  IMAD.MOV.U32 R2, RZ, RZ, R10 ;  /* 0x000000ffff027224 */ /* 0x000fce00078e000a */
.L_x_221:
[----:B------:R-:W-:Y:S05]  /*9770*/  BSYNC B1 ;  /* 0x0000000000017941 */ /* 0x000fea0003800000 */
.L_x_220:
[----:B------:R-:W-:-:S13]  /*9780*/  LOP3.LUT P1, RZ, R3, 0xff, RZ, 0xc0, !PT ;  /* 0x000000ff03ff7812 */ /* 0x000fda000782c0ff */
[----:B------:R-:W-:Y:S05]  /*9790*/  @P1 BRA `(.L_x_224) ;  /* 0xfffffff400301947 */ /* 0x000fea000383ffff */
[----:B------:R-:W-:Y:S05]  /*97a0*/  BSYNC B0 ;  /* 0x0000000000007941 */ /* 0x000fea0003800000 */
.L_x_212:
[----:B------:R-:W-:-:S03]  /*97b0*/  UMOV UR4, 0xffffffff ;  /* 0xffffffff00047882 */ /* 0x000fc60000000000 */
[----:B------:R-:W-:Y:S05]  /*97c0*/  BRA.DIV UR4, `(.L_x_225) ;  /* 0x0000001204e87947 */ /* 0x000fea000b800000 */
[----:B------:R-:W-:-:S13]  /*97d0*/  ELECT P6, URZ, PT ;  /* 0x00000000003f782f */ /* 0x000fda00038c0000 */
.L_x_267:
[----:B------:R-:W-:Y:S04]  /*97e0*/  BSSY B0, `(.L_x_226) ;  /* 0x0000115000007945 */ /* 0x000fe80003800000 */
[----:B------:R-:W-:Y:S05]  /*97f0*/  @!P6 BRA `(.L_x_227) ;  /* 0x00000010004ce947 */ /* 0x000fea0003800000 */
[----:B------:R-:W-:-:S04]  /*9800*/  LOP3.LUT R16, R16, 0x2, RZ, 0xfc, !PT ;  /* 0x0000000210107812 */ /* 0x000fc800078efcff */
[----:B------:R-:W-:-:S13]  /*9810*/  ISETP.NE.AND P0, PT, R16, 0x3, PT ;  /* 0x000000031000780c */ /* 0x000fda0003f05270 */
[----:B------:R-:W-:Y:S05]  /*9820*/  @!P0 BRA `(.L_x_228) ;  /* 0x0000000000048947 */ /* 0x000fea0003800000 */
[----:B------:R-:W-:Y:S01]  /*9830*/  BPT.TRAP 0x1 ;  /* 0x000000040000795c */ /* 0x000fe20000300000 */
.L_x_228:
[----:B------:R-:W0:Y:S01]  /*9840*/  S2R R3, SR_CgaCtaId ;  /* 0x0000000000037919 */ /* 0x000e220000008800 */
[----:B------:R-:W-:Y:S02]  /*9850*/  MOV R2, 0x400 ;  /* 0x0000040000027802 */ /* 0x000fe40000000f00 */
[----:B------:R-:W-:Y:S02]  /*9860*/  SHF.L.U32 R4, R0, 0x1f, RZ ;  /* 0x0000001f00047819 */ /* 0x000fe400000006ff */
[----:B0-----:R-:W-:-:S05]  /*9870*/  LEA R2, R3, R2, 0x18 ;  /* 0x0000000203027211 */ /* 0x001fca00078ec0ff */
[----:B------:R-:W-:-:S04]  /*9880*/  VIADD R2, R2, 0xf0 ;  /* 0x000000f002027836 */ /* 0x000fc80000000000 */
[C---:B------:R-:W-:Y:S02]  /*9890*/  IMAD R9, R7.reuse, 0x8, R2 ;  /* 0x0000000807097824 */ /* 0x040fe400078e0202 */
[----:B------:R-:W-:Y:S02]  /*98a0*/  VIADD R7, R7, 0x1 ;  /* 0x0000000107077836 */ /* 0x000fe40000000000 */
[----:B------:R-:W0:Y:S03]  /*98b0*/  SYNCS.PHASECHK.TRANS64.TRYWAIT P0, [R9+URZ], R4 ;  /* 0x00000004090075a7 */ /* 0x000e26000800017f */
[----:B------:R-:W-:-:S04]  /*98c0*/  ISETP.NE.AND P1, PT, R7, 0x1e, PT ;  /* 0x0000001e0700780c */ /* 0x000fc80003f25270 */
[----:B------:R-:W-:Y:S02]  /*98d0*/  SEL R3, RZ, 0x1, P1 ;  /* 0x00000001ff037807 */ /* 0x000fe40000800000 */
[----:B------:R-:W-:Y:S02]  /*98e0*/  SEL R7, R7, RZ, P1 ;  /* 0x000000ff07077207 */ /* 0x000fe40000800000 */
[----:B------:R-:W-:-:S03]  /*98f0*/  LOP3.LUT R6, R0, R3, RZ, 0x3c, !PT ;  /* 0x0000000300067212 */ /* 0x000fc600078e3cff */
[----:B------:R-:W-:Y:S01]  /*9900*/  IMAD R8, R7, 0x8, R2 ;  /* 0x0000000807087824 */ /* 0x000fe200078e0202 */
[----:B------:R-:W-:Y:S01]  /*9910*/  SHF.L.U32 R5, R6, 0x1f, RZ ;  /* 0x0000001f06057819 */ /* 0x000fe200000006ff */
[----:B0-----:R-:W-:Y:S06]  /*9920*/  @!P0 BRA `(.L_x_229) ;  /* 0x0000001000b08947 */ /* 0x001fec0003800000 */
.L_x_268:
[----:B------:R-:W1:Y:S01]  /*9930*/  SYNCS.PHASECHK.TRANS64.TRYWAIT P0, [R8+URZ], R5 ;  /* 0x00000005080075a7 */ /* 0x000e62000800017f */
[----:B------:R-:W-:-:S05]  /*9940*/  VIADD R0, R7, 0x1 ;  /* 0x0000000107007836 */ /* 0x000fca0000000000 */
[----:B------:R-:W-:-:S04]  /*9950*/  ISETP.NE.AND P1, PT, R0, 0x1e, PT ;  /* 0x0000001e0000780c */ /* 0x000fc80003f25270 */
[----:B------:R-:W-:Y:S02]  /*9960*/  SEL R3, RZ, 0x1, P1 ;  /* 0x00000001ff037807 */ /* 0x000fe40000800000 */
[----:B------:R-:W-:Y:S02]  /*9970*/  SEL R7, R0, RZ, P1 ;  /* 0x000000ff00077207 */ /* 0x000fe40000800000 */
[----:B------:R-:W-:-:S03]  /*9980*/  LOP3.LUT R6, R6, R3, RZ, 0x3c, !PT ;  /* 0x0000000306067212 */ /* 0x000fc600078e3cff */
[----:B0-----:R-:W-:Y:S01]  /*9990*/  IMAD R9, R7, 0x8, R2 ;  /* 0x0000000807097824 */ /* 0x001fe200078e0202 */
[----:B------:R-:W-:Y:S01]  /*99a0*/  SHF.L.U32 R4, R6, 0x1f, RZ ;  /* 0x0000001f06047819 */ /* 0x000fe200000006ff */
[----:B-1----:R-:W-:Y:S06]  /*99b0*/  @!P0 BRA `(.L_x_230) ;  /* 0x0000001000a08947 */ /* 0x002fec0003800000 */
.L_x_269:
        /* <DEDUP_REMOVED lines=9> */
.L_x_270:
        /* <DEDUP_REMOVED lines=9> */
.L_x_271:
        /* <DEDUP_REMOVED lines=9> */
.L_x_272:
        /* <DEDUP_REMOVED lines=9> */
.L_x_273:
        /* <DEDUP_REMOVED lines=9> */
.L_x_274:
        /* <DEDUP_REMOVED lines=9> */
.L_x_275:
        /* <DEDUP_REMOVED lines=9> */
.L_x_276:
        /* <DEDUP_REMOVED lines=9> */
.L_x_277:
        /* <DEDUP_REMOVED lines=9> */
.L_x_278:
        /* <DEDUP_REMOVED lines=9> */
.L_x_279:
        /* <DEDUP_REMOVED lines=9> */
.L_x_280:
        /* <DEDUP_REMOVED lines=9> */
.L_x_281:
        /* <DEDUP_REMOVED lines=9> */
.L_x_282:
        /* <DEDUP_REMOVED lines=9> */
.L_x_283:
        /* <DEDUP_REMOVED lines=9> */
.L_x_284:
        /* <DEDUP_REMOVED lines=9> */
.L_x_285:
        /* <DEDUP_REMOVED lines=9> */
.L_x_286:
        /* <DEDUP_REMOVED lines=9> */
.L_x_287:
        /* <DEDUP_REMOVED lines=9> */
.L_x_288:
        /* <DEDUP_REMOVED lines=9> */
.L_x_289:
        /* <DEDUP_REMOVED lines=9> */
.L_x_290:
        /* <DEDUP_REMOVED lines=9> */
.L_x_291:
        /* <DEDUP_REMOVED lines=9> */
.L_x_292:
        /* <DEDUP_REMOVED lines=9> */
.L_x_293:
        /* <DEDUP_REMOVED lines=9> */
.L_x_294:
[----:B------:R-:W1:Y:S01]  /*a7d0*/  SYNCS.PHASECHK.TRANS64.TRYWAIT P0, [R8+URZ], R5 ;  /* 0x00000005080075a7 */ /* 0x000e62000800017f */
[----:B------:R-:W-:-:S05]  /*a7e0*/  VIADD R0, R7, 0x1 ;  /* 0x0000000107007836 */ /* 0x000fca0000000000 */
[----:B------:R-:W-:-:S04]  /*a7f0*/  ISETP.NE.AND P1, PT, R0, 0x1e, PT ;  /* 0x0000001e0000780c */ /* 0x000fc80003f25270 */
[----:B------:R-:W-:Y:S02]  /*a800*/  SEL R3, RZ, 0x1, P1 ;  /* 0x00000001ff037807 */ /* 0x000fe40000800000 */
[----:B------:R-:W-:Y:S02]  /*a810*/  SEL R7, R0, RZ, P1 ;  /* 0x000000ff00077207 */ /* 0x000fe40000800000 */
[----:B0-----:R-:W-:-:S03]  /*a820*/  LOP3.LUT R9, R6, R3, RZ, 0x3c, !PT ;  /* 0x0000000306097212 */ /* 0x001fc600078e3cff */
[----:B------:R-:W-:Y:S01]  /*a830*/  IMAD R11, R7, 0x8, R2 ;  /* 0x00000008070b7824 */ /* 0x000fe200078e0202 */
[----:B------:R-:W-:Y:S01]  /*a840*/  SHF.L.U32 R6, R9, 0x1f, RZ ;  /* 0x0000001f09067819 */ /* 0x000fe200000006ff */
[----:B-1----:R-:W-:Y:S06]  /*a850*/  @!P0 BRA `(.L_x_256) ;  /* 0x0000000c00008947 */ /* 0x002fec0003800000 */
.L_x_295:
[----:B------:R-:W1:Y:S01]  /*a860*/  SYNCS.PHASECHK.TRANS64.TRYWAIT P0, [R11+URZ], R6 ;  /* 0x000000060b0075a7 */ /* 0x000e62000800017f */
[----:B------:R-:W-:-:S05]  /*a870*/  VIADD R0, R7, 0x1 ;  /* 0x0000000107007836 */ /* 0x000fca0000000000 */
[----:B------:R-:W-:-:S04]  /*a880*/  ISETP.NE.AND P1, PT, R0, 0x1e, PT ;  /* 0x0000001e0000780c */ /* 0x000fc80003f25270 */
[----:B------:R-:W-:Y:S02]  /*a890*/  SEL R4, RZ, 0x1, P1 ;  /* 0x00000001ff047807 */ /* 0x000fe40000800000 */
[----:B------:R-:W-:Y:S02]  /*a8a0*/  SEL R3, R0, RZ, P1 ;  /* 0x000000ff00037207 */ /* 0x000fe40000800000 */
[----:B------:R-:W-:Y:S01]  /*a8b0*/  LOP3.LUT R0, R9, R4, RZ, 0x3c, !PT ;  /* 0x0000000409007212 */ /* 0x000fe200078e3cff */
[----:B-1----:R-:W-:Y:S06]  /*a8c0*/  @!P0 BRA `(.L_x_257) ;  /* 0x0000000800f88947 */ /* 0x002fec0003800000 */
.L_x_296:
[----:B------:R-:W-:Y:S01]  /*a8d0*/  IMAD R3, R3, 0x8, R2 ;  /* 0x0000000803037824 */ /* 0x000fe200078e0202 */
[----:B------:R-:W-:-:S07]  /*a8e0*/  SHF.L.U32 R0, R0, 0x1f, RZ ;  /* 0x0000001f00007819 */ /* 0x000fce00000006ff */
.L_x_258:
[----:B--2---:R2:W3:Y:S02]  /*a8f0*/  SYNCS.PHASECHK.TRANS64.TRYWAIT P0, [R3+URZ], R0 ;  /* 0x00000000030075a7 */ /* 0x0044e4000800017f */
[----:B---3--:R-:W-:Y:S05]  /*a900*/  @!P0 NANOSLEEP.SYNCS 0x989680 ;  /* 0x009896800000895d */ /* 0x008fea0003900000 */
[----:B------:R-:W3:Y:S02]  /*a910*/  @!P0 SYNCS.PHASECHK.TRANS64 P0, [R3+URZ], R0 ;  /* 0x00000000030085a7 */ /* 0x000ee4000800007f */
[----:B---3--:R-:W-:Y:S05]  /*a920*/  @!P0 BRA `(.L_x_258) ;  /* 0xfffffffc00f08947 */ /* 0x008fea000383ffff */
.L_x_227:
[----:B------:R-:W-:Y:S05]  /*a930*/  BSYNC B0 ;  /* 0x0000000000007941 */ /* 0x000fea0003800000 */
.L_x_226:
[----:B------:R-:W-:Y:S05]  /*a940*/  EXIT ;  /* 0x000000000000794d */ /* 0x000fea0003800000 */
.L_x_16:
[----:B-1----:R1:W2:Y:S02]  /*a950*/  SYNCS.PHASECHK.TRANS64.TRYWAIT P0, [R119+URZ], R0 ;  /* 0x00000000770075a7 */ /* 0x0022a4000800017f */
[----:B--2---:R-:W-:Y:S05]  /*a960*/  @!P0 NANOSLEEP.SYNCS 0x989680 ;  /* 0x009896800000895d */ /* 0x004fea0003900000 */
[----:B------:R-:W2:Y:S02]  /*a970*/  @!P0 SYNCS.PHASECHK.TRANS64 P0, [R119+URZ], R0 ;  /* 0x00000000770085a7 */ /* 0x000ea4000800007f */
[----:B--2---:R-:W-:Y:S05]  /*a980*/  @!P0 BRA `(.L_x_16) ;  /* 0xfffffffc00f08947 */ /* 0x004fea000383ffff */
[----:B------:R-:W-:Y:S05]  /*a990*/  BRA `(.L_x_259) ;  /* 0xffffff6c00947947 */ /* 0x000fea000383ffff */
.L_x_21:
[----:B--2---:R2:W3:Y:S02]  /*a9a0*/  SYNCS.PHASECHK.TRANS64.TRYWAIT P1, [R3+URZ], R0 ;  /* 0x00000000030075a7 */ /* 0x0044e4000802017f */
[----:B---3--:R-:W-:Y:S05]  /*a9b0*/  @!P1 NANOSLEEP.SYNCS 0x989680 ;  /* 0x009896800000995d */ /* 0x008fea0003900000 */
[----:B------:R-:W3:Y:S02]  /*a9c0*/  @!P1 SYNCS.PHASECHK.TRANS64 P1, [R3+URZ], R0 ;  /* 0x00000000030095a7 */ /* 0x000ee4000802007f */
[----:B---3--:R-:W-:Y:S05]  /*a9d0*/  @!P1 BRA `(.L_x_21) ;  /* 0xfffffffc00f09947 */ /* 0x008fea000383ffff */
[----:B------:R-:W-:Y:S05]  /*a9e0*/  BRA `(.L_x_20) ;  /* 0xffffff7000007947 */ /* 0x000fea000383ffff */
.L_x_26:
[----:B--2---:R-:W-:-:S04]  /*a9f0*/  IMAD.U32 R4, RZ, RZ, UR8 ;  /* 0x00000008ff047e24 */ /* 0x004fc8000f8e00ff */
[----:B------:R2:W3:Y:S03]  /*aa00*/  SYNCS.PHASECHK.TRANS64.TRYWAIT P1, [R4+URZ], R3 ;  /* 0x00000003040075a7 */ /* 0x0004e6000802017f */
[----:B---3--:R-:W-:Y:S05]  /*aa10*/  @!P1 NANOSLEEP.SYNCS 0x989680 ;  /* 0x009896800000995d */ /* 0x008fea0003900000 */
[----:B------:R-:W3:Y:S02]  /*aa20*/  @!P1 SYNCS.PHASECHK.TRANS64 P1, [R4+URZ], R3 ;  /* 0x00000003040095a7 */ /* 0x000ee4000802007f */
[----:B---3--:R-:W-:Y:S05]  /*aa30*/  @!P1 BRA `(.L_x_26) ;  /* 0xfffffffc00ec9947 */ /* 0x008fea000383ffff */
[----:B------:R-:W-:Y:S05]  /*aa40*/  BRA `(.L_x_25) ;  /* 0xffffff7400687947 */ /* 0x000fea000383ffff */
.L_x_32:
[----:B-1----:R1:W2:Y:S02]  /*aa50*/  SYNCS.PHASECHK.TRANS64.TRYWAIT P0, [R119+URZ+0x10], R0 ;  /* 0x00001000770075a7 */ /* 0x0022a4000800017f */
[----:B--2---:R-:W-:Y:S05]  /*aa60*/  @!P0 NANOSLEEP.SYNCS 0x989680 ;  /* 0x009896800000895d */ /* 0x004fea0003900000 */
[----:B------:R-:W2:Y:S02]  /*aa70*/  @!P0 SYNCS.PHASECHK.TRANS64 P0, [R119+URZ+0x10], R0 ;  /* 0x00001000770085a7 */ /* 0x000ea4000800007f */
[----:B--2---:R-:W-:Y:S05]  /*aa80*/  @!P0 BRA `(.L_x_32) ;  /* 0xfffffffc00f08947 */ /* 0x004fea000383ffff */
[----:B------:R-:W-:Y:S05]  /*aa90*/  BRA `(.L_x_260) ;  /* 0xffffff7c00387947 */ /* 0x000fea000383ffff */
.L_x_213:
[----:B------:R-:W-:Y:S01]  /*aaa0*/  BSSY B1, `(.L_x_261) ;  /* 0x0000006000017945 */ /* 0x000fe20003800000 */
[----:B------:R-:W-:-:S07]  /*aab0*/  IMAD.MOV.U32 R15, RZ, RZ, -0x1 ;  /* 0xffffffffff0f7424 */ /* 0x000fce00078e00ff */
[----:B-----5:R-:W-:Y:S05]  /*aac0*/  WARPSYNC.COLLECTIVE R15, `(.L_x_262) ;  /* 0x000000000f0c7348 */ /* 0x020fea0003c00000 */
[----:B------:R-:W-:Y:S02]  /*aad0*/  ELECT P6, UR62, PT ;  /* 0x00000000003e782f */ /* 0x000fe400038c0000 */
[----:B------:R-:W-:Y:S01]  /*aae0*/  MOV R14, UR62 ;  /* 0x0000003e000e7c02 */ /* 0x000fe20008000f00 */
[----:B-----5:R-:W-:Y:S10]  /*aaf0*/  ENDCOLLECTIVE ;  /* 0x000000000000791b */ /* 0x020ff40003800000 */
.L_x_262:
[----:B------:R-:W-:Y:S05]  /*ab00*/  BSYNC B1 ;  /* 0x0000000000017941 */ /* 0x000fea0003800000 */
.L_x_261:
[----:B------:R-:W-:Y:S05]  /*ab10*/  BRA `(.L_x_263) ;  /* 0xffffffe0005c7947 */ /* 0x000fea000383ffff */
.L_x_216:
[----:B0-----:R0:W1:Y:S02]  /*ab20*/  SYNCS.PHASECHK.TRANS64.TRYWAIT P1, [R10+URZ+0xf0], R5 ;  /* 0x0000f0050a0075a7 */ /* 0x001064000802017f */
[----:B-1----:R-:W-:Y:S05]  /*ab30*/  @!P1 NANOSLEEP.SYNCS 0x989680 ;  /* 0x009896800000995d */ /* 0x002fea0003900000 */
[----:B------:R-:W1:Y:S02]  /*ab40*/  @!P1 SYNCS.PHASECHK.TRANS64 P1, [R10+URZ+0xf0], R5 ;  /* 0x0000f0050a0095a7 */ /* 0x000e64000802007f */
[----:B-1----:R-:W-:Y:S05]  /*ab50*/  @!P1 BRA `(.L_x_216) ;  /* 0xfffffffc00f09947 */ /* 0x002fea000383ffff */
[----:B------:R-:W-:Y:S05]  /*ab60*/  BRA `(.L_x_264) ;  /* 0xffffffe000907947 */ /* 0x000fea000383ffff */
.L_x_225:
[----:B------:R-:W-:Y:S01]  /*ab70*/  BSSY B0, `(.L_x_265) ;  /* 0x0000006000007945 */ /* 0x000fe20003800000 */
[----:B------:R-:W-:-:S07]  /*ab80*/  IMAD.MOV.U32 R15, RZ, RZ, -0x1 ;  /* 0xffffffffff0f7424 */ /* 0x000fce00078e00ff */
[----:B-----5:R-:W-:Y:S05]  /*ab90*/  WARPSYNC.COLLECTIVE R15, `(.L_x_266) ;  /* 0x000000000f0c7348 */ /* 0x020fea0003c00000 */
[----:B------:R-:W-:Y:S02]  /*aba0*/  ELECT P6, UR62, PT ;  /* 0x00000000003e782f */ /* 0x000fe400038c0000 */
[----:B------:R-:W-:Y:S01]  /*abb0*/  MOV R14, UR62 ;  /* 0x0000003e000e7c02 */ /* 0x000fe20008000f00 */
[----:B-----5:R-:W-:Y:S10]  /*abc0*/  ENDCOLLECTIVE ;  /* 0x000000000000791b */ /* 0x020ff40003800000 */
.L_x_266:
[----:B------:R-:W-:Y:S05]  /*abd0*/  BSYNC B0 ;  /* 0x0000000000007941 */ /* 0x000fea0003800000 */
.L_x_265:
[----:B------:R-:W-:Y:S05]  /*abe0*/  BRA `(.L_x_267) ;  /* 0xffffffe800fc7947 */ /* 0x000fea000383ffff */
.L_x_229:
[----:B0-----:R0:W1:Y:S02]  /*abf0*/  SYNCS.PHASECHK.TRANS64.TRYWAIT P0, [R9+URZ], R4 ;  /* 0x00000004090075a7 */ /* 0x001064000800017f */
[----:B-1----:R-:W-:Y:S05]  /*ac00*/  @!P0 NANOSLEEP.SYNCS 0x989680 ;  /* 0x009896800000895d */ /* 0x002fea0003900000 */
[----:B------:R-:W1:Y:S02]  /*ac10*/  @!P0 SYNCS.PHASECHK.TRANS64 P0, [R9+URZ], R4 ;  /* 0x00000004090085a7 */ /* 0x000e64000800007f */
[----:B-1----:R-:W-:Y:S05]  /*ac20*/  @!P0 BRA `(.L_x_229) ;  /* 0xfffffffc00f08947 */ /* 0x002fea000383ffff */
[----:B------:R-:W-:Y:S05]  /*ac30*/  BRA `(.L_x_268) ;  /* 0xffffffec003c7947 */ /* 0x000fea000383ffff */
.L_x_230:
[----:B0-----:R0:W1:Y:S02]  /*ac40*/  SYNCS.PHASECHK.TRANS64.TRYWAIT P0, [R8+URZ], R5 ;  /* 0x00000005080075a7 */ /* 0x001064000800017f */
[----:B-1----:R-:W-:Y:S05]  /*ac50*/  @!P0 NANOSLEEP.SYNCS 0x989680 ;  /* 0x009896800000895d */ /* 0x002fea0003900000 */
[----:B------:R-:W1:Y:S02]  /*ac60*/  @!P0 SYNCS.PHASECHK.TRANS64 P0, [R8+URZ], R5 ;  /* 0x00000005080085a7 */ /* 0x000e64000800007f */
[----:B-1----:R-:W-:Y:S05]  /*ac70*/  @!P0 BRA `(.L_x_230) ;  /* 0xfffffffc00f08947 */ /* 0x002fea000383ffff */
[----:B------:R-:W-:Y:S05]  /*ac80*/  BRA `(.L_x_269) ;  /* 0xffffffec004c7947 */ /* 0x000fea000383ffff */
.L_x_231:
[----:B0-----:R0:W1:Y:S02]  /*ac90*/  SYNCS.PHASECHK.TRANS64.TRYWAIT P0, [R9+URZ], R4 ;  /* 0x00000004090075a7 */ /* 0x001064000800017f */
[----:B-1----:R-:W-:Y:S05]  /*aca0*/  @!P0 NANOSLEEP.SYNCS 0x989680 ;  /* 0x009896800000895d */ /* 0x002fea0003900000 */
[----:B------:R-:W1:Y:S02]  /*acb0*/  @!P0 SYNCS.PHASECHK.TRANS64 P0, [R9+URZ], R4 ;  /* 0x00000004090085a7 */ /* 0x000e64000800007f */
[----:B-1----:R-:W-:Y:S05]  /*acc0*/  @!P0 BRA `(.L_x_231) ;  /* 0xfffffffc00f08947 */ /* 0x002fea000383ffff */
[----:B------:R-:W-:Y:S05]  /*acd0*/  BRA `(.L_x_270) ;  /* 0xffffffec005c7947 */ /* 0x000fea000383ffff */
.L_x_232:
[----:B0-----:R0:W1:Y:S02]  /*ace0*/  SYNCS.PHASECHK.TRANS64.TRYWAIT P0, [R8+URZ], R5 ;  /* 0x00000005080075a7 */ /* 0x001064000800017f */
[----:B-1----:R-:W-:Y:S05]  /*acf0*/  @!P0 NANOSLEEP.SYNCS 0x989680 ;  /* 0x009896800000895d */ /* 0x002fea0003900000 */
[----:B------:R-:W1:Y:S02]  /*ad00*/  @!P0 SYNCS.PHASECHK.TRANS64 P0, [R8+URZ], R5 ;  /* 0x00000005080085a7 */ /* 0x000e64000800007f */
[----:B-1----:R-:W-:Y:S05]  /*ad10*/  @!P0 BRA `(.L_x_232) ;  /* 0xfffffffc00f08947 */ /* 0x002fea000383ffff */
[----:B------:R-:W-:Y:S05]  /*ad20*/  BRA `(.L_x_271) ;  /* 0xffffffec006c7947 */ /* 0x000fea000383ffff */
.L_x_233:
[----:B0-----:R0:W1:Y:S02]  /*ad30*/  SYNCS.PHASECHK.TRANS64.TRYWAIT P0, [R9+URZ], R4 ;  /* 0x00000004090075a7 */ /* 0x001064000800017f */
[----:B-1----:R-:W-:Y:S05]  /*ad40*/  @!P0 NANOSLEEP.SYNCS 0x989680 ;  /* 0x009896800000895d */ /* 0x002fea0003900000 */
[----:B------:R-:W1:Y:S02]  /*ad50*/  @!P0 SYNCS.PHASECHK.TRANS64 P0, [R9+URZ], R4 ;  /* 0x00000004090085a7 */ /* 0x000e64000800007f */
[----:B-1----:R-:W-:Y:S05]  /*ad60*/  @!P0 BRA `(.L_x_233) ;  /* 0xfffffffc00f08947 */ /* 0x002fea000383ffff */
[----:B------:R-:W-:Y:S05]  /*ad70*/  BRA `(.L_x_272) ;  /* 0xffffffec007c7947 */ /* 0x000fea000383ffff */
.L_x_234:
[----:B0-----:R0:W1:Y:S02]  /*ad80*/  SYNCS.PHASECHK.TRANS64.TRYWAIT P0, [R8+URZ], R5 ;  /* 0x00000005080075a7 */ /* 0x001064000800017f */
[----:B-1----:R-:W-:Y:S05]  /*ad90*/  @!P0 NANOSLEEP.SYNCS 0x989680 ;  /* 0x009896800000895d */ /* 0x002fea0003900000 */
[----:B------:R-:W1:Y:S02]  /*ada0*/  @!P0 SYNCS.PHASECHK.TRANS64 P0, [R8+URZ], R5 ;  /* 0x00000005080085a7 */ /* 0x000e64000800007f */
[----:B-1----:R-:W-:Y:S05]  /*adb0*/  @!P0 BRA `(.L_x_234) ;  /* 0xfffffffc00f08947 */ /* 0x002fea000383ffff */
[----:B------:R-:W-:Y:S05]  /*adc0*/  BRA `(.L_x_273) ;  /* 0xffffffec008c7947 */ /* 0x000fea000383ffff */
.L_x_235:
[----:B0-----:R0:W1:Y:S02]  /*add0*/  SYNCS.PHASECHK.TRANS64.TRYWAIT P0, [R9+URZ], R4 ;  /* 0x00000004090075a7 */ /* 0x001064000800017f */
[----:B-1----:R-:W-:Y:S05]  /*ade0*/  @!P0 NANOSLEEP.SYNCS 0x989680 ;  /* 0x009896800000895d */ /* 0x002fea0003900000 */
[----:B------:R-:W1:Y:S02]  /*adf0*/  @!P0 SYNCS.PHASECHK.TRANS64 P0, [R9+URZ], R4 ;  /* 0x00000004090085a7 */ /* 0x000e64000800007f */
[----:B-1----:R-:W-:Y:S05]  /*ae00*/  @!P0 BRA `(.L_x_235) ;  /* 0xfffffffc00f08947 */ /* 0x002fea000383ffff */
[----:B------:R-:W-:Y:S05]  /*ae10*/  BRA `(.L_x_274) ;  /* 0xffffffec009c7947 */ /* 0x000fea000383ffff */
.L_x_236:
[----:B0-----:R0:W1:Y:S02]  /*ae20*/  SYNCS.PHASECHK.TRANS64.TRYWAIT P0, [R8+URZ], R5 ;  /* 0x00000005080075a7 */ /* 0x001064000800017f */
[----:B-1----:R-:W-:Y:S05]  /*ae30*/  @!P0 NANOSLEEP.SYNCS 0x989680 ;  /* 0x009896800000895d */ /* 0x002fea0003900000 */
[----:B------:R-:W1:Y:S02]  /*ae40*/  @!P0 SYNCS.PHASECHK.TRANS64 P0, [R8+URZ], R5 ;  /* 0x00000005080085a7 */ /* 0x000e64000800007f */
[----:B-1----:R-:W-:Y:S05]  /*ae50*/  @!P0 BRA `(.L_x_236) ;  /* 0xfffffffc00f08947 */ /* 0x002fea000383ffff */
[----:B------:R-:W-:Y:S05]  /*ae60*/  BRA `(.L_x_275) ;  /* 0xffffffec00ac7947 */ /* 0x000fea000383ffff */
.L_x_237:
[----:B0-----:R0:W1:Y:S02]  /*ae70*/  SYNCS.PHASECHK.TRANS64.TRYWAIT P0, [R9+URZ], R4 ;  /* 0x00000004090075a7 */ /* 0x001064000800017f */
[----:B-1----:R-:W-:Y:S05]  /*ae80*/  @!P0 NANOSLEEP.SYNCS 0x989680 ;  /* 0x009896800000895d */ /* 0x002fea0003900000 */
[----:B------:R-:W1:Y:S02]  /*ae90*/  @!P0 SYNCS.PHASECHK.TRANS64 P0, [R9+URZ], R4 ;  /* 0x00000004090085a7 */ /* 0x000e64000800007f */
[----:B-1----:R-:W-:Y:S05]  /*aea0*/  @!P0 BRA `(.L_x_237) ;  /* 0xfffffffc00f08947 */ /* 0x002fea000383ffff */
[----:B------:R-:W-:Y:S05]  /*aeb0*/  BRA `(.L_x_276) ;  /* 0xffffffec00bc7947 */ /* 0x000fea000383ffff */
.L_x_238:
[----:B0-----:R0:W1:Y:S02]  /*aec0*/  SYNCS.PHASECHK.TRANS64.TRYWAIT P0, [R8+URZ], R5 ;  /* 0x00000005080075a7 */ /* 0x001064000800017f */
[----:B-1----:R-:W-:Y:S05]  /*aed0*/  @!P0 NANOSLEEP.SYNCS 0x989680 ;  /* 0x009896800000895d */ /* 0x002fea0003900000 */
[----:B------:R-:W1:Y:S02]  /*aee0*/  @!P0 SYNCS.PHASECHK.TRANS64 P0, [R8+URZ], R5 ;  /* 0x00000005080085a7 */ /* 0x000e64000800007f */
[----:B-1----:R-:W-:Y:S05]  /*aef0*/  @!P0 BRA `(.L_x_238) ;  /* 0xfffffffc00f08947 */ /* 0x002fea000383ffff */
[----:B------:R-:W-:Y:S05]  /*af00*/  BRA `(.L_x_277) ;  /* 0xffffffec00cc7947 */ /* 0x000fea000383ffff */
.L_x_239:
[----:B0-----:R0:W1:Y:S02]  /*af10*/  SYNCS.PHASECHK.TRANS64.TRYWAIT P0, [R9+URZ], R4 ;  /* 0x00000004090075a7 */ /* 0x001064000800017f */
[----:B-1----:R-:W-:Y:S05]  /*af20*/  @!P0 NANOSLEEP.SYNCS 0x989680 ;  /* 0x009896800000895d */ /* 0x002fea0003900000 */
[----:B------:R-:W1:Y:S02]  /*af30*/  @!P0 SYNCS.PHASECHK.TRANS64 P0, [R9+URZ], R4 ;  /* 0x00000004090085a7 */ /* 0x000e64000800007f */
[----:B-1----:R-:W-:Y:S05]  /*af40*/  @!P0 BRA `(.L_x_239) ;  /* 0xfffffffc00f08947 */ /* 0x002fea000383ffff */
[----:B------:R-:W-:Y:S05]  /*af50*/  BRA `(.L_x_278) ;  /* 0xffffffec00dc7947 */ /* 0x000fea000383ffff */
.L_x_240:
[----:B0-----:R0:W1:Y:S02]  /*af60*/  SYNCS.PHASECHK.TRANS64.TRYWAIT P0, [R8+URZ], R5 ;  /* 0x00000005080075a7 */ /* 0x001064000800017f */
[----:B-1----:R-:W-:Y:S05]  /*af70*/  @!P0 NANOSLEEP.SYNCS 0x989680 ;  /* 0x009896800000895d */ /* 0x002fea0003900000 */
[----:B------:R-:W1:Y:S02]  /*af80*/  @!P0 SYNCS.PHASECHK.TRANS64 P0, [R8+URZ], R5 ;  /* 0x00000005080085a7 */ /* 0x000e64000800007f */
[----:B-1----:R-:W-:Y:S05]  /*af90*/  @!P0 BRA `(.L_x_240) ;  /* 0xfffffffc00f08947 */ /* 0x002fea000383ffff */
[----:B------:R-:W-:Y:S05]  /*afa0*/  BRA `(.L_x_279) ;  /* 0xffffffec00ec7947 */ /* 0x000fea000383ffff */
.L_x_241:
[----:B0-----:R0:W1:Y:S02]  /*afb0*/  SYNCS.PHASECHK.TRANS64.TRYWAIT P0, [R9+URZ], R4 ;  /* 0x00000004090075a7 */ /* 0x001064000800017f */
[----:B-1----:R-:W-:Y:S05]  /*afc0*/  @!P0 NANOSLEEP.SYNCS 0x989680 ;  /* 0x009896800000895d */ /* 0x002fea0003900000 */
[----:B------:R-:W1:Y:S02]  /*afd0*/  @!P0 SYNCS.PHASECHK.TRANS64 P0, [R9+URZ], R4 ;  /* 0x00000004090085a7 */ /* 0x000e64000800007f */
[----:B-1----:R-:W-:Y:S05]  /*afe0*/  @!P0 BRA `(.L_x_241) ;  /* 0xfffffffc00f08947 */ /* 0x002fea000383ffff */
[----:B------:R-:W-:Y:S05]  /*aff0*/  BRA `(.L_x_280) ;  /* 0xffffffec00fc7947 */ /* 0x000fea000383ffff */
.L_x_242:
[----:B0-----:R0:W1:Y:S02]  /*b000*/  SYNCS.PHASECHK.TRANS64.TRYWAIT P0, [R8+URZ], R5 ;  /* 0x00000005080075a7 */ /* 0x001064000800017f */
[----:B-1----:R-:W-:Y:S05]  /*b010*/  @!P0 NANOSLEEP.SYNCS 0x989680 ;  /* 0x009896800000895d */ /* 0x002fea0003900000 */
[----:B------:R-:W1:Y:S02]  /*b020*/  @!P0 SYNCS.PHASECHK.TRANS64 P0, [R8+URZ], R5 ;  /* 0x00000005080085a7 */ /* 0x000e64000800007f */
[----:B-1----:R-:W-:Y:S05]  /*b030*/  @!P0 BRA `(.L_x_242) ;  /* 0xfffffffc00f08947 */ /* 0x002fea000383ffff */
[----:B------:R-:W-:Y:S05]  /*b040*/  BRA `(.L_x_281) ;  /* 0xfffffff0000c7947 */ /* 0x000fea000383ffff */
.L_x_243:
[----:B0-----:R0:W1:Y:S02]  /*b050*/  SYNCS.PHASECHK.TRANS64.TRYWAIT P0, [R9+URZ], R4 ;  /* 0x00000004090075a7 */ /* 0x001064000800017f */
[----:B-1----:R-:W-:Y:S05]  /*b060*/  @!P0 NANOSLEEP.SYNCS 0x989680 ;  /* 0x009896800000895d */ /* 0x002fea0003900000 */
[----:B------:R-:W1:Y:S02]  /*b070*/  @!P0 SYNCS.PHASECHK.TRANS64 P0, [R9+URZ], R4 ;  /* 0x00000004090085a7 */ /* 0x000e64000800007f */
[----:B-1----:R-:W-:Y:S05]  /*b080*/  @!P0 BRA `(.L_x_243) ;  /* 0xfffffffc00f08947 */ /* 0x002fea000383ffff */
[----:B------:R-:W-:Y:S05]  /*b090*/  BRA `(.L_x_282) ;  /* 0xfffffff0001c7947 */ /* 0x000fea000383ffff */
.L_x_244:
[----:B0-----:R0:W1:Y:S02]  /*b0a0*/  SYNCS.PHASECHK.TRANS64.TRYWAIT P0, [R8+URZ], R5 ;  /* 0x00000005080075a7 */ /* 0x001064000800017f */
[----:B-1----:R-:W-:Y:S05]  /*b0b0*/  @!P0 NANOSLEEP.SYNCS 0x989680 ;  /* 0x009896800000895d */ /* 0x002fea0003900000 */
[----:B------:R-:W1:Y:S02]  /*b0c0*/  @!P0 SYNCS.PHASECHK.TRANS64 P0, [R8+URZ], R5 ;  /* 0x00000005080085a7 */ /* 0x000e64000800007f */
[----:B-1----:R-:W-:Y:S05]  /*b0d0*/  @!P0 BRA `(.L_x_244) ;  /* 0xfffffffc00f08947 */ /* 0x002fea000383ffff */
[----:B------:R-:W-:Y:S05]  /*b0e0*/  BRA `(.L_x_283) ;  /* 0xfffffff0002c7947 */ /* 0x000fea000383ffff */
.L_x_245:
[----:B0-----:R0:W1:Y:S02]  /*b0f0*/  SYNCS.PHASECHK.TRANS64.TRYWAIT P0, [R9+URZ], R4 ;  /* 0x00000004090075a7 */ /* 0x001064000800017f */
[----:B-1----:R-:W-:Y:S05]  /*b100*/  @!P0 NANOSLEEP.SYNCS 0x989680 ;  /* 0x009896800000895d */ /* 0x002fea0003900000 */
[----:B------:R-:W1:Y:S02]  /*b110*/  @!P0 SYNCS.PHASECHK.TRANS64 P0, [R9+URZ], R4 ;  /* 0x00000004090085a7 */ /* 0x000e64000800007f */
[----:B-1----:R-:W-:Y:S05]  /*b120*/  @!P0 BRA `(.L_x_245) ;  /* 0xfffffffc00f08947 */ /* 0x002fea000383ffff */
[----:B------:R-:W-:Y:S05]  /*b130*/  BRA `(.L_x_284) ;  /* 0xfffffff0003c7947 */ /* 0x000fea000383ffff */
.L_x_246:
[----:B0-----:R0:W1:Y:S02]  /*b140*/  SYNCS.PHASECHK.TRANS64.TRYWAIT P0, [R8+URZ], R5 ;  /* 0x00000005080075a7 */ /* 0x001064000800017f */
[----:B-1----:R-:W-:Y:S05]  /*b150*/  @!P0 NANOSLEEP.SYNCS 0x989680 ;  /* 0x009896800000895d */ /* 0x002fea0003900000 */
[----:B------:R-:W1:Y:S02]  /*b160*/  @!P0 SYNCS.PHASECHK.TRANS64 P0, [R8+URZ], R5 ;  /* 0x00000005080085a7 */ /* 0x000e64000800007f */
[----:B-1----:R-:W-:Y:S05]  /*b170*/  @!P0 BRA `(.L_x_246) ;  /* 0xfffffffc00f08947 */ /* 0x002fea000383ffff */
[----:B------:R-:W-:Y:S05]  /*b180*/  BRA `(.L_x_285) ;  /* 0xfffffff0004c7947 */ /* 0x000fea000383ffff */
.L_x_247:
[----:B0-----:R0:W1:Y:S02]  /*b190*/  SYNCS.PHASECHK.TRANS64.TRYWAIT P0, [R9+URZ], R4 ;  /* 0x00000004090075a7 */ /* 0x001064000800017f */
[----:B-1----:R-:W-:Y:S05]  /*b1a0*/  @!P0 NANOSLEEP.SYNCS 0x989680 ;  /* 0x009896800000895d */ /* 0x002fea0003900000 */
[----:B------:R-:W1:Y:S02]  /*b1b0*/  @!P0 SYNCS.PHASECHK.TRANS64 P0, [R9+URZ], R4 ;  /* 0x00000004090085a7 */ /* 0x000e64000800007f */
[----:B-1----:R-:W-:Y:S05]  /*b1c0*/  @!P0 BRA `(.L_x_247) ;  /* 0xfffffffc00f08947 */ /* 0x002fea000383ffff */
[----:B------:R-:W-:Y:S05]  /*b1d0*/  BRA `(.L_x_286) ;  /* 0xfffffff0005c7947 */ /* 0x000fea000383ffff */
.L_x_248:
[----:B0-----:R0:W1:Y:S02]  /*b1e0*/  SYNCS.PHASECHK.TRANS64.TRYWAIT P0, [R8+URZ], R5 ;  /* 0x00000005080075a7 */ /* 0x001064000800017f */
[----:B-1----:R-:W-:Y:S05]  /*b1f0*/  @!P0 NANOSLEEP.SYNCS 0x989680 ;  /* 0x009896800000895d */ /* 0x002fea0003900000 */
[----:B------:R-:W1:Y:S02]  /*b200*/  @!P0 SYNCS.PHASECHK.TRANS64 P0, [R8+URZ], R5 ;  /* 0x00000005080085a7 */ /* 0x000e64000800007f */
[----:B-1----:R-:W-:Y:S05]  /*b210*/  @!P0 BRA `(.L_x_248) ;  /* 0xfffffffc00f08947 */ /* 0x002fea000383ffff */
[----:B------:R-:W-:Y:S05]  /*b220*/  BRA `(.L_x_287) ;  /* 0xfffffff0006c7947 */ /* 0x000fea000383ffff */
.L_x_249:
[----:B0-----:R0:W1:Y:S02]  /*b230*/  SYNCS.PHASECHK.TRANS64.TRYWAIT P0, [R9+URZ], R4 ;  /* 0x00000004090075a7 */ /* 0x001064000800017f */
[----:B-1----:R-:W-:Y:S05]  /*b240*/  @!P0 NANOSLEEP.SYNCS 0x989680 ;  /* 0x009896800000895d */ /* 0x002fea0003900000 */
[----:B------:R-:W1:Y:S02]  /*b250*/  @!P0 SYNCS.PHASECHK.TRANS64 P0, [R9+URZ], R4 ;  /* 0x00000004090085a7 */ /* 0x000e64000800007f */
[----:B-1----:R-:W-:Y:S05]  /*b260*/  @!P0 BRA `(.L_x_249) ;  /* 0xfffffffc00f08947 */ /* 0x002fea000383ffff */
[----:B------:R-:W-:Y:S05]  /*b270*/  BRA `(.L_x_288) ;  /* 0xfffffff0007c7947 */ /* 0x000fea000383ffff */
.L_x_250:
[----:B0-----:R0:W1:Y:S02]  /*b280*/  SYNCS.PHASECHK.TRANS64.TRYWAIT P0, [R8+URZ], R5 ;  /* 0x00000005080075a7 */ /* 0x001064000800017f */
[----:B-1----:R-:W-:Y:S05]  /*b290*/  @!P0 NANOSLEEP.SYNCS 0x989680 ;  /* 0x009896800000895d */ /* 0x002fea0003900000 */
[----:B------:R-:W1:Y:S02]  /*b2a0*/  @!P0 SYNCS.PHASECHK.TRANS64 P0, [R8+URZ], R5 ;  /* 0x00000005080085a7 */ /* 0x000e64000800007f */
[----:B-1----:R-:W-:Y:S05]  /*b2b0*/  @!P0 BRA `(.L_x_250) ;  /* 0xfffffffc00f08947 */ /* 0x002fea000383ffff */
[----:B------:R-:W-:Y:S05]  /*b2c0*/  BRA `(.L_x_289) ;  /* 0xfffffff0008c7947 */ /* 0x000fea000383ffff */
.L_x_251:
[----:B0-----:R0:W1:Y:S02]  /*b2d0*/  SYNCS.PHASECHK.TRANS64.TRYWAIT P0, [R9+URZ], R4 ;  /* 0x00000004090075a7 */ /* 0x001064000800017f */
[----:B-1----:R-:W-:Y:S05]  /*b2e0*/  @!P0 NANOSLEEP.SYNCS 0x989680 ;  /* 0x009896800000895d */ /* 0x002fea0003900000 */
[----:B------:R-:W1:Y:S02]  /*b2f0*/  @!P0 SYNCS.PHASECHK.TRANS64 P0, [R9+URZ], R4 ;  /* 0x00000004090085a7 */ /* 0x000e64000800007f */
[----:B-1----:R-:W-:Y:S05]  /*b300*/  @!P0 BRA `(.L_x_251) ;  /* 0xfffffffc00f08947 */ /* 0x002fea000383ffff */
[----:B------:R-:W-:Y:S05]  /*b310*/  BRA `(.L_x_290) ;  /* 0xfffffff0009c7947 */ /* 0x000fea000383ffff */
.L_x_252:
[----:B0-----:R0:W1:Y:S02]  /*b320*/  SYNCS.PHASECHK.TRANS64.TRYWAIT P0, [R8+URZ], R5 ;  /* 0x00000005080075a7 */ /* 0x001064000800017f */
[----:B-1----:R-:W-:Y:S05]  /*b330*/  @!P0 NANOSLEEP.SYNCS 0x989680 ;  /* 0x009896800000895d */ /* 0x002fea0003900000 */
[----:B------:R-:W1:Y:S02]  /*b340*/  @!P0 SYNCS.PHASECHK.TRANS64 P0, [R8+URZ], R5 ;  /* 0x00000005080085a7 */ /* 0x000e64000800007f */
[----:B-1----:R-:W-:Y:S05]  /*b350*/  @!P0 BRA `(.L_x_252) ;  /* 0xfffffffc00f08947 */ /* 0x002fea000383ffff */
[----:B------:R-:W-:Y:S05]  /*b360*/  BRA `(.L_x_291) ;  /* 0xfffffff000ac7947 */ /* 0x000fea000383ffff */
.L_x_253:
[----:B0-----:R0:W1:Y:S02]  /*b370*/  SYNCS.PHASECHK.TRANS64.TRYWAIT P0, [R9+URZ], R4 ;  /* 0x00000004090075a7 */ /* 0x001064000800017f */
[----:B-1----:R-:W-:Y:S05]  /*b380*/  @!P0 NANOSLEEP.SYNCS 0x989680 ;  /* 0x009896800000895d */ /* 0x002fea0003900000 */
[----:B------:R-:W1:Y:S02]  /*b390*/  @!P0 SYNCS.PHASECHK.TRANS64 P0, [R9+URZ], R4 ;  /* 0x00000004090085a7 */ /* 0x000e64000800007f */
[----:B-1----:R-:W-:Y:S05]  /*b3a0*/  @!P0 BRA `(.L_x_253) ;  /* 0xfffffffc00f08947 */ /* 0x002fea000383ffff */
[----:B------:R-:W-:Y:S05]  /*b3b0*/  BRA `(.L_x_292) ;  /* 0xfffffff000bc7947 */ /* 0x000fea000383ffff */
.L_x_254:
[----:B0-----:R0:W1:Y:S02]  /*b3c0*/  SYNCS.PHASECHK.TRANS64.TRYWAIT P0, [R8+URZ], R5 ;  /* 0x00000005080075a7 */ /* 0x001064000800017f */
[----:B-1----:R-:W-:Y:S05]  /*b3d0*/  @!P0 NANOSLEEP.SYNCS 0x989680 ;  /* 0x009896800000895d */ /* 0x002fea0003900000 */
[----:B------:R-:W1:Y:S02]  /*b3e0*/  @!P0 SYNCS.PHASECHK.TRANS64 P0, [R8+URZ], R5 ;  /* 0x00000005080085a7 */ /* 0x000e64000800007f */
[----:B-1----:R-:W-:Y:S05]  /*b3f0*/  @!P0 BRA `(.L_x_254) ;  /* 0xfffffffc00f08947 */ /* 0x002fea000383ffff */
[----:B------:R-:W-:Y:S05]  /*b400*/  BRA `(.L_x_293) ;  /* 0xfffffff000cc7947 */ /* 0x000fea000383ffff */
.L_x_255:
[----:B0-----:R0:W1:Y:S02]  /*b410*/  SYNCS.PHASECHK.TRANS64.TRYWAIT P0, [R9+URZ], R4 ;  /* 0x00000004090075a7 */ /* 0x001064000800017f */
[----:B-1----:R-:W-:Y:S05]  /*b420*/  @!P0 NANOSLEEP.SYNCS 0x989680 ;  /* 0x009896800000895d */ /* 0x002fea0003900000 */
[----:B------:R-:W1:Y:S02]  /*b430*/  @!P0 SYNCS.PHASECHK.TRANS64 P0, [R9+URZ], R4 ;  /* 0x00000004090085a7 */ /* 0x000e64000800007f */
[----:B-1----:R-:W-:Y:S05]  /*b440*/  @!P0 BRA `(.L_x_255) ;  /* 0xfffffffc00f08947 */ /* 0x002fea000383ffff */
[----:B------:R-:W-:Y:S05]  /*b450*/  BRA `(.L_x_294) ;  /* 0xfffffff000dc7947 */ /* 0x000fea000383ffff */
.L_x_256:
[----:B0-----:R0:W1:Y:S02]  /*b460*/  SYNCS.PHASECHK.TRANS64.TRYWAIT P0, [R8+URZ], R5 ;  /* 0x00000005080075a7 */ /* 0x001064000800017f */
[----:B-1----:R-:W-:Y:S05]  /*b470*/  @!P0 NANOSLEEP.SYNCS 0x989680 ;  /* 0x009896800000895d */ /* 0x002fea0003900000 */
[----:B------:R-:W1:Y:S02]  /*b480*/  @!P0 SYNCS.PHASECHK.TRANS64 P0, [R8+URZ], R5 ;  /* 0x00000005080085a7 */ /* 0x000e64000800007f */
[----:B-1----:R-:W-:Y:S05]  /*b490*/  @!P0 BRA `(.L_x_256) ;  /* 0xfffffffc00f08947 */ /* 0x002fea000383ffff */
[----:B------:R-:W-:Y:S05]  /*b4a0*/  BRA `(.L_x_295) ;  /* 0xfffffff000ec7947 */ /* 0x000fea000383ffff */
.L_x_257:
[----:B-1----:R1:W2:Y:S02]  /*b4b0*/  SYNCS.PHASECHK.TRANS64.TRYWAIT P0, [R11+URZ], R6 ;  /* 0x000000060b0075a7 */ /* 0x0022a4000800017f */
[----:B--2---:R-:W-:Y:S05]  /*b4c0*/  @!P0 NANOSLEEP.SYNCS 0x989680 ;  /* 0x009896800000895d */ /* 0x004fea0003900000 */
[----:B------:R-:W2:Y:S02]  /*b4d0*/  @!P0 SYNCS.PHASECHK.TRANS64 P0, [R11+URZ], R6 ;  /* 0x000000060b0085a7 */ /* 0x000ea4000800007f */
[----:B--2---:R-:W-:Y:S05]  /*b4e0*/  @!P0 BRA `(.L_x_257) ;  /* 0xfffffffc00f08947 */ /* 0x004fea000383ffff */
[----:B------:R-:W-:Y:S05]  /*b4f0*/  BRA `(.L_x_296) ;  /* 0xfffffff000f47947 */ /* 0x000fea000383ffff */
.L_x_297:
[----:B------:R-:W-:-:S00]  /*b500*/  BRA `(.L_x_297) ;  /* 0xfffffffc00fc7947 */ /* 0x000fc0000383ffff */
[----:B------:R-:W-:-:S00]  /*b510*/  NOP ;  /* 0x0000000000007918 */ /* 0x000fc00000000000 */
        /* <DEDUP_REMOVED lines=14> */
.L_x_298:


//--------------------- .nv.global.init           --------------------------
	.section	.nv.global.init,"aw",@progbits
.nv.global.init:
	.type		$str$22,@object
	.size		$str$22,($str$23 - $str$22)
$str$22:
        /*0000*/ 	.byte	0x6b, 0x5f, 0x74, 0x69, 0x6c, 0x65, 0x5f, 0x63, 0x6f, 0x75, 0x6e, 0x74, 0x20, 0x3e, 0x3d, 0x20
        /*0010*/ 	.byte	0x31, 0x00
	.type		$str$23,@object
	.size		$str$23,(__unnamed_1 - $str$23)
$str$23:
        /*0012*/ 	.byte	0x2f, 0x74, 0x6d, 0x70, 0x2f, 0x63, 0x75, 0x74, 0x6c, 0x61, 0x73, 0x73, 0x5f, 0x73, 0x77, 0x65
        /*0022*/ 	.byte	0x65, 0x70, 0x5f, 0x73, 0x72, 0x63, 0x2f, 0x69, 0x6e, 0x63, 0x6c, 0x75, 0x64, 0x65, 0x2f, 0x63
        /*0032*/ 	.byte	0x75, 0x74, 0x6c, 0x61, 0x73, 0x73, 0x2f, 0x67, 0x65, 0x6d, 0x6d, 0x2f, 0x63, 0x6f, 0x6c, 0x6c
        /*0042*/ 	.byte	0x65, 0x63, 0x74, 0x69, 0x76, 0x65, 0x2f, 0x73, 0x6d, 0x39, 0x30, 0x5f, 0x6d, 0x6d, 0x61, 0x5f
        /*0052*/ 	.byte	0x74, 0x6d, 0x61, 0x5f, 0x67, 0x6d, 0x6d, 0x61, 0x5f, 0x73, 0x73, 0x5f, 0x77, 0x61, 0x72, 0x70
        /*0062*/ 	.byte	0x73, 0x70, 0x65, 0x63, 0x69, 0x61, 0x6c, 0x69, 0x7a, 0x65, 0x64, 0x2e, 0x68, 0x70, 0x70, 0x00
	.type		__unnamed_1,@object
	.size		__unnamed_1,(.L_0 - __unnamed_1)
__unnamed_1:
        /*0072*/ 	.byte	0x76, 0x6f, 0x69, 0x64, 0x20, 0x63, 0x75, 0x74, 0x6c, 0x61, 0x73, 0x73, 0x3a, 0x3a, 0x67, 0x65
        /* <DEDUP_REMOVED lines=180> */
        /*0bc2*/ 	.byte	0x00
.L_0:


//--------------------- .nv.shared._ZN7cutlass13device_kernelINS_4gemm6kernel13GemmUniversalIN4cute5tupleIJiiiiEEENS1_10collective13CollectiveMmaINS1_34MainloopSm90TmaGmmaWarpSpecializedILi30ENS5_IJNS4_1CILi1EEESB_SB_EEENS1_32KernelTmaWarpSpecializedPingpongEEENS5_IJNSA_ILi64EEENSA_ILi176EEENSA_ILi16EEEEEENS_10bfloat16_tENS5_IJlSB_lEEESJ_SK_NS4_8TiledMMAINS4_8MMA_AtomIJNS4_4SM904GMMA27MMA_64x16x16_F32BF16BF16_SSILNSO_5MajorE0ELSQ_0ELNSO_7ScaleInE1ELSR_1EEEEEENS4_6LayoutISC_NS5_IJNSA_ILi0EEESV_SV_EEEEENS5_IJNS4_10UnderscoreESY_SY_EEEEENS4_13SM90_TMA_LOADENS4_14ComposedLayoutINS4_7SwizzleILi1ELi4ELi3EEENS4_18smem_ptr_flag_bitsILi16EEENSU_INS5_IJNSA_ILi8EEESH_EEENS5_IJSH_SB_EEEEEEEvNS4_8identityES11_S1B_vS1C_EENS_8epilogue10collective6detail29Sm90TmaWarpSpecializedAdapterINS1F_15DefaultEpilogueISJ_SK_SK_NS1E_6thread17LinearCombinationISJ_Li1EffLNS1J_9ScaleType4KindE0ELNS_15FloatRoundStyleE2ESJ_EENS1_15EpilogueDefaultEEEEEvvEEEEvNT_6ParamsE --------------------------
	.section	.nv.shared._ZN7cutlass13device_kernelINS_4gemm6kernel13GemmUniversalIN4cute5tupleIJiiiiEEENS1_10collective13CollectiveMmaINS1_34MainloopSm90TmaGmmaWarpSpecializedILi30ENS5_IJNS4_1CILi1EEESB_SB_EEENS1_32KernelTmaWarpSpecializedPingpongEEENS5_IJNSA_ILi64EEENSA_ILi176EEENSA_ILi16EEEEEENS_10bfloat16_tENS5_IJlSB_lEEESJ_SK_NS4_8TiledMMAINS4_8MMA_AtomIJNS4_4SM904GMMA27MMA_64x16x16_F32BF16BF16_SSILNSO_5MajorE0ELSQ_0ELNSO_7ScaleInE1ELSR_1EEEEEENS4_6LayoutISC_NS5_IJNSA_ILi0EEESV_SV_EEEEENS5_IJNS4_10UnderscoreESY_SY_EEEEENS4_13SM90_TMA_LOADENS4_14ComposedLayoutINS4_7SwizzleILi1ELi4ELi3EEENS4_18smem_ptr_flag_bitsILi16EEENSU_INS5_IJNSA_ILi8EEESH_EEENS5_IJSH_SB_EEEEEEEvNS4_8identityES11_S1B_vS1C_EENS_8epilogue10collective6detail29Sm90TmaWarpSpecializedAdapterINS1F_15DefaultEpilogueISJ_SK_SK_NS1E_6thread17LinearCombinationISJ_Li1EffLNS1J_9ScaleType4KindE0ELNS_15FloatRoundStyleE2ESJ_EENS1_15EpilogueDefaultEEEEEvvEEEEvNT_6ParamsE,"aw",@nobits
	.sectionflags	@""
	.align	16
	.zero		1024


//--------------------- .nv.shared.reserved.0     --------------------------
	.section	.nv.shared.reserved.0,"aw",@nobits
	.weak		__nv_reservedSMEM_offset_0_alias
	.size		__nv_reservedSMEM_offset_0_alias, 0, 0
	.other		__nv_reservedSMEM_offset_0_alias,@"STO_CUDA_RESERVED_SHARED STV_DEFAULT"
__nv_reservedSMEM_offset_0_alias:
	.zero		0


//--------------------- .nv.global                --------------------------
	.section	.nv.global,"aw",@nobits
.nv.global:
	.type		_ZN39_INTERNAL_749e3c18_4_k_cu_698bbb89_92084cute1_E,@object
	.size		_ZN39_INTERNAL_749e3c18_4_k_cu_698bbb89_92084cute1_E,(_ZN39_INTERNAL_749e3c18_4_k_cu_698bbb89_92084cuda3std3__45__cpo6cbeginE - _ZN39_INTERNAL_749e3c18_4_k_cu_698bbb89_92084cute1_E)
_ZN39_INTERNAL_749e3c18_4_k_cu_698bbb89_92084cute1_E:
	.zero		1
	.type		_ZN39_INTERNAL_749e3c18_4_k_cu_698bbb89_92084cuda3std3__45__cpo6cbeginE,@object
	.size		_ZN39_INTERNAL_749e3c18_4_k_cu_698bbb89_92084cuda3std3__45__cpo6cbeginE,(_ZN39_INTERNAL_749e3c18_4_k_cu_698bbb89_92084cuda3std3__48in_placeE - _ZN39_INTERNAL_749e3c18_4_k_cu_698bbb89_92084cuda3std3__45__cpo6cbeginE)
_ZN39_INTERNAL_749e3c18_4_k_cu_698bbb89_92084cuda3std3__45__cpo6cbeginE:
	.zero		1
	.type		_ZN39_INTERNAL_749e3c18_4_k_cu_698bbb89_92084cuda3std3__48in_placeE,@object
	.size		_ZN39_INTERNAL_749e3c18_4_k_cu_698bbb89_92084cuda3std3__48in_placeE,(_ZN39_INTERNAL_749e3c18_4_k_cu_698bbb89_92084cuda3std6ranges3__45__cpo9iter_moveE - _ZN39_INTERNAL_749e3c18_4_k_cu_698bbb89_92084cuda3std3__48in_placeE)
_ZN39_INTERNAL_749e3c18_4_k_cu_698bbb89_92084cuda3std3__48in_placeE:
	.zero		1
	.type		_ZN39_INTERNAL_749e3c18_4_k_cu_698bbb89_92084cuda3std6ranges3__45__cpo9iter_moveE,@object
	.size		_ZN39_INTERNAL_749e3c18_4_k_cu_698bbb89_92084cuda3std6ranges3__45__cpo9iter_moveE,(_ZN39_INTERNAL_749e3c18_4_k_cu_698bbb89_92084cuda3std3__45__cpo5beginE - _ZN39_INTERNAL_749e3c18_4_k_cu_698bbb89_92084cuda3std6ranges3__45__cpo9iter_moveE)
_ZN39_INTERNAL_749e3c18_4_k_cu_698bbb89_92084cuda3std6ranges3__45__cpo9iter_moveE:
	.zero		1
	.type		_ZN39_INTERNAL_749e3c18_4_k_cu_698bbb89_92084cuda3std3__45__cpo5beginE,@object
	.size		_ZN39_INTERNAL_749e3c18_4_k_cu_698bbb89_92084cuda3std3__45__cpo5beginE,(_ZN39_INTERNAL_749e3c18_4_k_cu_698bbb89_92084cuda3std3__441_GLOBAL__N__749e3c18_4_k_cu_698bbb89_92086ignoreE - _ZN39_INTERNAL_749e3c18_4_k_cu_698bbb89_92084cuda3std3__45__cpo5beginE)
_ZN39_INTERNAL_749e3c18_4_k_cu_698bbb89_92084cuda3std3__45__cpo5beginE:
	.zero		1
	.type		_ZN39_INTERNAL_749e3c18_4_k_cu_698bbb89_92084cuda3std3__441_GLOBAL__N__749e3c18_4_k_cu_698bbb89_92086ignoreE,@object
	.size		_ZN39_INTERNAL_749e3c18_4_k_cu_698bbb89_92084cuda3std3__441_GLOBAL__N__749e3c18_4_k_cu_698bbb89_92086ignoreE,(_ZN39_INTERNAL_749e3c18_4_k_cu_698bbb89_92084cute7productE - _ZN39_INTERNAL_749e3c18_4_k_cu_698bbb89_92084cuda3std3__441_GLOBAL__N__749e3c18_4_k_cu_698bbb89_92086ignoreE)
_ZN39_INTERNAL_749e3c18_4_k_cu_698bbb89_92084cuda3std3__441_GLOBAL__N__749e3c18_4_k_cu_698bbb89_92086ignoreE:
	.zero		1
	.type		_ZN39_INTERNAL_749e3c18_4_k_cu_698bbb89_92084cute7productE,@object
	.size		_ZN39_INTERNAL_749e3c18_4_k_cu_698bbb89_92084cute7productE,(_ZN39_INTERNAL_749e3c18_4_k_cu_698bbb89_92084cuda3std3__45__cpo3endE - _ZN39_INTERNAL_749e3c18_4_k_cu_698bbb89_92084cute7productE)
_ZN39_INTERNAL_749e3c18_4_k_cu_698bbb89_92084cute7productE:
	.zero		1
	.type		_ZN39_INTERNAL_749e3c18_4_k_cu_698bbb89_92084cuda3std3__45__cpo3endE,@object
	.size		_ZN39_INTERNAL_749e3c18_4_k_cu_698bbb89_92084cuda3std3__45__cpo3endE,(_ZN39_INTERNAL_749e3c18_4_k_cu_698bbb89_92084cuda3std3__419piecewise_constructE - _ZN39_INTERNAL_749e3c18_4_k_cu_698bbb89_92084cuda3std3__45__cpo3endE)
_ZN39_INTERNAL_749e3c18_4_k_cu_698bbb89_92084cuda3std3__45__cpo3endE:
	.zero		1
	.type		_ZN39_INTERNAL_749e3c18_4_k_cu_698bbb89_92084cuda3std3__419piecewise_constructE,@object
	.size		_ZN39_INTERNAL_749e3c18_4_k_cu_698bbb89_92084cuda3std3__419piecewise_constructE,(_ZN39_INTERNAL_749e3c18_4_k_cu_698bbb89_92084cuda3std3__45__cpo4cendE - _ZN39_INTERNAL_749e3c18_4_k_cu_698bbb89_92084cuda3std3__419piecewise_constructE)
_ZN39_INTERNAL_749e3c18_4_k_cu_698bbb89_92084cuda3std3__419piecewise_constructE:
	.zero		1
	.type		_ZN39_INTERNAL_749e3c18_4_k_cu_698bbb89_92084cuda3std3__45__cpo4cendE,@object
	.size		_ZN39_INTERNAL_749e3c18_4_k_cu_698bbb89_92084cuda3std3__45__cpo4cendE,(_ZN39_INTERNAL_749e3c18_4_k_cu_698bbb89_92084cuda3std6ranges3__45__cpo4swapE - _ZN39_INTERNAL_749e3c18_4_k_cu_698bbb89_92084cuda3std3__45__cpo4cendE)
_ZN39_INTERNAL_749e3c18_4_k_cu_698bbb89_92084cuda3std3__45__cpo4cendE:
	.zero		1
	.type		_ZN39_INTERNAL_749e3c18_4_k_cu_698bbb89_92084cuda3std6ranges3__45__cpo4swapE,@object
	.size		_ZN39_INTERNAL_749e3c18_4_k_cu_698bbb89_92084cuda3std6ranges3__45__cpo4swapE,(.L_8 - _ZN39_INTERNAL_749e3c18_4_k_cu_698bbb89_92084cuda3std6ranges3__45__cpo4swapE)
_ZN39_INTERNAL_749e3c18_4_k_cu_698bbb89_92084cuda3std6ranges3__45__cpo4swapE:
	.zero		1
.L_8:


//--------------------- .nv.constant0._ZN7cutlass13device_kernelINS_4gemm6kernel13GemmUniversalIN4cute5tupleIJiiiiEEENS1_10collective13CollectiveMmaINS1_34MainloopSm90TmaGmmaWarpSpecializedILi30ENS5_IJNS4_1CILi1EEESB_SB_EEENS1_32KernelTmaWarpSpecializedPingpongEEENS5_IJNSA_ILi64EEENSA_ILi176EEENSA_ILi16EEEEEENS_10bfloat16_tENS5_IJlSB_lEEESJ_SK_NS4_8TiledMMAINS4_8MMA_AtomIJNS4_4SM904GMMA27MMA_64x16x16_F32BF16BF16_SSILNSO_5MajorE0ELSQ_0ELNSO_7ScaleInE1ELSR_1EEEEEENS4_6LayoutISC_NS5_IJNSA_ILi0EEESV_SV_EEEEENS5_IJNS4_10UnderscoreESY_SY_EEEEENS4_13SM90_TMA_LOADENS4_14ComposedLayoutINS4_7SwizzleILi1ELi4ELi3EEENS4_18smem_ptr_flag_bitsILi16EEENSU_INS5_IJNSA_ILi8EEESH_EEENS5_IJSH_SB_EEEEEEEvNS4_8identityES11_S1B_vS1C_EENS_8epilogue10collective6detail29Sm90TmaWarpSpecializedAdapterINS1F_15DefaultEpilogueISJ_SK_SK_NS1E_6thread17LinearCombinationISJ_Li1EffLNS1J_9ScaleType4KindE0ELNS_15FloatRoundStyleE2ESJ_EENS1_15EpilogueDefaultEEEEEvvEEEEvNT_6ParamsE --------------------------
	.section	.nv.constant0._ZN7cutlass13device_kernelINS_4gemm6kernel13GemmUniversalIN4cute5tupleIJiiiiEEENS1_10collective13CollectiveMmaINS1_34MainloopSm90TmaGmmaWarpSpecializedILi30ENS5_IJNS4_1CILi1EEESB_SB_EEENS1_32KernelTmaWarpSpecializedPingpongEEENS5_IJNSA_ILi64EEENSA_ILi176EEENSA_ILi16EEEEEENS_10bfloat16_tENS5_IJlSB_lEEESJ_SK_NS4_8TiledMMAINS4_8MMA_AtomIJNS4_4SM904GMMA27MMA_64x16x16_F32BF16BF16_SSILNSO_5MajorE0ELSQ_0ELNSO_7ScaleInE1ELSR_1EEEEEENS4_6LayoutISC_NS5_IJNSA_ILi0EEESV_SV_EEEEENS5_IJNS4_10UnderscoreESY_SY_EEEEENS4_13SM90_TMA_LOADENS4_14ComposedLayoutINS4_7SwizzleILi1ELi4ELi3EEENS4_18smem_ptr_flag_bitsILi16EEENSU_INS5_IJNSA_ILi8EEESH_EEENS5_IJSH_SB_EEEEEEEvNS4_8identityES11_S1B_vS1C_EENS_8epilogue10collective6detail29Sm90TmaWarpSpecializedAdapterINS1F_15DefaultEpilogueISJ_SK_SK_NS1E_6thread17LinearCombinationISJ_Li1EffLNS1J_9ScaleType4KindE0ELNS_15FloatRoundStyleE2ESJ_EENS1_15EpilogueDefaultEEEEEvvEEEEvNT_6ParamsE,"a",@progbits
	.sectionflags	@""
	.align	4
.nv.constant0._ZN7cutlass13device_kernelINS_4gemm6kernel13GemmUniversalIN4cute5tupleIJiiiiEEENS1_10collective13CollectiveMmaINS1_34MainloopSm90TmaGmmaWarpSpecializedILi30ENS5_IJNS4_1CILi1EEESB_SB_EEENS1_32KernelTmaWarpSpecializedPingpongEEENS5_IJNSA_ILi64EEENSA_ILi176EEENSA_ILi16EEEEEENS_10bfloat16_tENS5_IJlSB_lEEESJ_SK_NS4_8TiledMMAINS4_8MMA_AtomIJNS4_4SM904GMMA27MMA_64x16x16_F32BF16BF16_SSILNSO_5MajorE0ELSQ_0ELNSO_7ScaleInE1ELSR_1EEEEEENS4_6LayoutISC_NS5_IJNSA_ILi0EEESV_SV_EEEEENS5_IJNS4_10UnderscoreESY_SY_EEEEENS4_13SM90_TMA_LOADENS4_14ComposedLayoutINS4_7SwizzleILi1ELi4ELi3EEENS4_18smem_ptr_flag_bitsILi16EEENSU_INS5_IJNSA_ILi8EEESH_EEENS5_IJSH_SB_EEEEEEEvNS4_8identityES11_S1B_vS1C_EENS_8epilogue10collective6detail29Sm90TmaWarpSpecializedAdapterINS1F_15DefaultEpilogueISJ_SK_SK_NS1E_6thread17LinearCombinationISJ_Li1EffLNS1J_9ScaleType4KindE0ELNS_15FloatRoundStyleE2ESJ_EENS1_15EpilogueDefaultEEEEEvvEEEEvNT_6ParamsE:
	.zero		1664


//--------------------- SYMBOLS --------------------------

	.type		.nv.reservedSmem.offset0,@object
	.size		.nv.reservedSmem.offset0,0x4
	.type		__assertfail,@function
